//
// Generated by NVIDIA NVVM Compiler
//
// Compiler Build ID: CL-36424714
// Cuda compilation tools, release 13.0, V13.0.88
// Based on NVVM 20.0.0
//

.version 9.0
.target sm_100
.address_size 64

	// .globl	_Z14transposeNaivePfS_ii
// _ZZ18transposeCoalescedPfS_iiE4tile has been demoted
// _ZZ23transposeNoBankConflictPfS_iiE4tile has been demoted
// _ZZ17transposeDiagonalPfS_iiE4tile has been demoted
.global .align 4 .b8 __cudart_i2opi_f[24] = {65, 144, 67, 60, 153, 149, 98, 219, 192, 221, 52, 245, 209, 87, 39, 252, 41, 21, 68, 78, 110, 131, 249, 162};

.visible .entry _Z14transposeNaivePfS_ii(
	.param .u64 .ptr .align 1 _Z14transposeNaivePfS_ii_param_0,
	.param .u64 .ptr .align 1 _Z14transposeNaivePfS_ii_param_1,
	.param .u32 _Z14transposeNaivePfS_ii_param_2,
	.param .u32 _Z14transposeNaivePfS_ii_param_3
)
{
	.reg .pred 	%p<13>;
	.reg .b32 	%r<21>;
	.reg .b32 	%f<5>;
	.reg .b64 	%rd<15>;

	ld.param.u64 	%rd3, [_Z14transposeNaivePfS_ii_param_0];
	ld.param.u64 	%rd4, [_Z14transposeNaivePfS_ii_param_1];
	ld.param.u32 	%r6, [_Z14transposeNaivePfS_ii_param_2];
	ld.param.u32 	%r8, [_Z14transposeNaivePfS_ii_param_3];
	cvta.to.global.u64 	%rd5, %rd3;
	cvta.to.global.u64 	%rd1, %rd4;
	mov.u32 	%r9, %ctaid.x;
	shl.b32 	%r10, %r9, 5;
	mov.u32 	%r11, %tid.x;
	add.s32 	%r1, %r10, %r11;
	mov.u32 	%r12, %ctaid.y;
	shl.b32 	%r13, %r12, 5;
	mov.u32 	%r14, %tid.y;
	add.s32 	%r15, %r13, %r14;
	mad.lo.s32 	%r16, %r8, %r1, %r15;
	setp.ge.s32 	%p1, %r1, %r6;
	setp.ge.s32 	%p2, %r15, %r8;
	mul.wide.s32 	%rd6, %r16, 4;
	add.s64 	%rd2, %rd5, %rd6;
	or.pred  	%p3, %p1, %p2;
	@%p3 bra 	$L__BB0_2;
	mad.lo.s32 	%r17, %r15, %r6, %r1;
	mul.wide.s32 	%rd7, %r17, 4;
	add.s64 	%rd8, %rd1, %rd7;
	ld.global.f32 	%f1, [%rd8];
	st.global.f32 	[%rd2], %f1;
$L__BB0_2:
	setp.ge.s32 	%p4, %r1, %r6;
	add.s32 	%r3, %r15, 8;
	setp.ge.s32 	%p5, %r3, %r8;
	or.pred  	%p6, %p4, %p5;
	@%p6 bra 	$L__BB0_4;
	mad.lo.s32 	%r18, %r3, %r6, %r1;
	mul.wide.s32 	%rd9, %r18, 4;
	add.s64 	%rd10, %rd1, %rd9;
	ld.global.f32 	%f2, [%rd10];
	st.global.f32 	[%rd2+32], %f2;
$L__BB0_4:
	setp.ge.s32 	%p7, %r1, %r6;
	add.s32 	%r4, %r15, 16;
	setp.ge.s32 	%p8, %r4, %r8;
	or.pred  	%p9, %p7, %p8;
	@%p9 bra 	$L__BB0_6;
	mad.lo.s32 	%r19, %r4, %r6, %r1;
	mul.wide.s32 	%rd11, %r19, 4;
	add.s64 	%rd12, %rd1, %rd11;
	ld.global.f32 	%f3, [%rd12];
	st.global.f32 	[%rd2+64], %f3;
$L__BB0_6:
	setp.ge.s32 	%p10, %r1, %r6;
	add.s32 	%r5, %r15, 24;
	setp.ge.s32 	%p11, %r5, %r8;
	or.pred  	%p12, %p10, %p11;
	@%p12 bra 	$L__BB0_8;
	mad.lo.s32 	%r20, %r5, %r6, %r1;
	mul.wide.s32 	%rd13, %r20, 4;
	add.s64 	%rd14, %rd1, %rd13;
	ld.global.f32 	%f4, [%rd14];
	st.global.f32 	[%rd2+96], %f4;
$L__BB0_8:
	ret;

}
	// .globl	_Z18transposeCoalescedPfS_ii
.visible .entry _Z18transposeCoalescedPfS_ii(
	.param .u64 .ptr .align 1 _Z18transposeCoalescedPfS_ii_param_0,
	.param .u64 .ptr .align 1 _Z18transposeCoalescedPfS_ii_param_1,
	.param .u32 _Z18transposeCoalescedPfS_ii_param_2,
	.param .u32 _Z18transposeCoalescedPfS_ii_param_3
)
{
	.reg .pred 	%p<25>;
	.reg .b32 	%r<37>;
	.reg .b32 	%f<9>;
	.reg .b64 	%rd<21>;
	// demoted variable
	.shared .align 4 .b8 _ZZ18transposeCoalescedPfS_iiE4tile[4096];
	ld.param.u64 	%rd3, [_Z18transposeCoalescedPfS_ii_param_0];
	ld.param.u64 	%rd4, [_Z18transposeCoalescedPfS_ii_param_1];
	ld.param.u32 	%r16, [_Z18transposeCoalescedPfS_ii_param_2];
	ld.param.u32 	%r18, [_Z18transposeCoalescedPfS_ii_param_3];
	cvta.to.global.u64 	%rd1, %rd4;
	cvta.to.global.u64 	%rd2, %rd3;
	mov.u32 	%r19, %ctaid.x;
	shl.b32 	%r20, %r19, 5;
	mov.u32 	%r1, %tid.x;
	add.s32 	%r2, %r20, %r1;
	mov.u32 	%r21, %ctaid.y;
	shl.b32 	%r22, %r21, 5;
	mov.u32 	%r3, %tid.y;
	add.s32 	%r23, %r22, %r3;
	add.s32 	%r5, %r22, %r1;
	add.s32 	%r6, %r20, %r3;
	setp.ge.s32 	%p1, %r2, %r16;
	shl.b32 	%r24, %r1, 2;
	mov.u32 	%r25, _ZZ18transposeCoalescedPfS_iiE4tile;
	add.s32 	%r7, %r25, %r24;
	setp.ge.s32 	%p2, %r23, %r18;
	shl.b32 	%r26, %r3, 7;
	add.s32 	%r8, %r7, %r26;
	or.pred  	%p3, %p1, %p2;
	@%p3 bra 	$L__BB1_2;
	mad.lo.s32 	%r27, %r23, %r16, %r2;
	mul.wide.s32 	%rd5, %r27, 4;
	add.s64 	%rd6, %rd1, %rd5;
	ld.global.f32 	%f1, [%rd6];
	st.shared.f32 	[%r8], %f1;
$L__BB1_2:
	setp.ge.s32 	%p4, %r2, %r16;
	add.s32 	%r9, %r23, 8;
	setp.ge.s32 	%p5, %r9, %r18;
	or.pred  	%p6, %p4, %p5;
	@%p6 bra 	$L__BB1_4;
	mad.lo.s32 	%r28, %r9, %r16, %r2;
	mul.wide.s32 	%rd7, %r28, 4;
	add.s64 	%rd8, %rd1, %rd7;
	ld.global.f32 	%f2, [%rd8];
	st.shared.f32 	[%r8+1024], %f2;
$L__BB1_4:
	setp.ge.s32 	%p7, %r2, %r16;
	add.s32 	%r10, %r23, 16;
	setp.ge.s32 	%p8, %r10, %r18;
	or.pred  	%p9, %p7, %p8;
	@%p9 bra 	$L__BB1_6;
	mad.lo.s32 	%r29, %r10, %r16, %r2;
	mul.wide.s32 	%rd9, %r29, 4;
	add.s64 	%rd10, %rd1, %rd9;
	ld.global.f32 	%f3, [%rd10];
	st.shared.f32 	[%r8+2048], %f3;
$L__BB1_6:
	setp.ge.s32 	%p10, %r2, %r16;
	add.s32 	%r11, %r23, 24;
	setp.ge.s32 	%p11, %r11, %r18;
	or.pred  	%p12, %p10, %p11;
	@%p12 bra 	$L__BB1_8;
	mad.lo.s32 	%r30, %r11, %r16, %r2;
	mul.wide.s32 	%rd11, %r30, 4;
	add.s64 	%rd12, %rd1, %rd11;
	ld.global.f32 	%f4, [%rd12];
	st.shared.f32 	[%r8+3072], %f4;
$L__BB1_8:
	bar.sync 	0;
	setp.ge.s32 	%p13, %r5, %r18;
	mad.lo.s32 	%r31, %r1, 124, %r7;
	setp.ge.s32 	%p14, %r6, %r16;
	shl.b32 	%r32, %r3, 2;
	add.s32 	%r12, %r31, %r32;
	or.pred  	%p15, %p13, %p14;
	@%p15 bra 	$L__BB1_10;
	ld.shared.f32 	%f5, [%r12];
	mad.lo.s32 	%r33, %r6, %r18, %r5;
	mul.wide.s32 	%rd13, %r33, 4;
	add.s64 	%rd14, %rd2, %rd13;
	st.global.f32 	[%rd14], %f5;
$L__BB1_10:
	setp.ge.s32 	%p16, %r5, %r18;
	add.s32 	%r13, %r6, 8;
	setp.ge.s32 	%p17, %r13, %r16;
	or.pred  	%p18, %p16, %p17;
	@%p18 bra 	$L__BB1_12;
	ld.shared.f32 	%f6, [%r12+32];
	mad.lo.s32 	%r34, %r13, %r18, %r5;
	mul.wide.s32 	%rd15, %r34, 4;
	add.s64 	%rd16, %rd2, %rd15;
	st.global.f32 	[%rd16], %f6;
$L__BB1_12:
	setp.ge.s32 	%p19, %r5, %r18;
	add.s32 	%r14, %r6, 16;
	setp.ge.s32 	%p20, %r14, %r16;
	or.pred  	%p21, %p19, %p20;
	@%p21 bra 	$L__BB1_14;
	ld.shared.f32 	%f7, [%r12+64];
	mad.lo.s32 	%r35, %r14, %r18, %r5;
	mul.wide.s32 	%rd17, %r35, 4;
	add.s64 	%rd18, %rd2, %rd17;
	st.global.f32 	[%rd18], %f7;
$L__BB1_14:
	setp.ge.s32 	%p22, %r5, %r18;
	add.s32 	%r15, %r6, 24;
	setp.ge.s32 	%p23, %r15, %r16;
	or.pred  	%p24, %p22, %p23;
	@%p24 bra 	$L__BB1_16;
	ld.shared.f32 	%f8, [%r12+96];
	mad.lo.s32 	%r36, %r15, %r18, %r5;
	mul.wide.s32 	%rd19, %r36, 4;
	add.s64 	%rd20, %rd2, %rd19;
	st.global.f32 	[%rd20], %f8;
$L__BB1_16:
	ret;

}
	// .globl	_Z23transposeNoBankConflictPfS_ii
.visible .entry _Z23transposeNoBankConflictPfS_ii(
	.param .u64 .ptr .align 1 _Z23transposeNoBankConflictPfS_ii_param_0,
	.param .u64 .ptr .align 1 _Z23transposeNoBankConflictPfS_ii_param_1,
	.param .u32 _Z23transposeNoBankConflictPfS_ii_param_2,
	.param .u32 _Z23transposeNoBankConflictPfS_ii_param_3
)
{
	.reg .pred 	%p<25>;
	.reg .b32 	%r<37>;
	.reg .b32 	%f<9>;
	.reg .b64 	%rd<21>;
	// demoted variable
	.shared .align 4 .b8 _ZZ23transposeNoBankConflictPfS_iiE4tile[4224];
	ld.param.u64 	%rd3, [_Z23transposeNoBankConflictPfS_ii_param_0];
	ld.param.u64 	%rd4, [_Z23transposeNoBankConflictPfS_ii_param_1];
	ld.param.u32 	%r16, [_Z23transposeNoBankConflictPfS_ii_param_2];
	ld.param.u32 	%r18, [_Z23transposeNoBankConflictPfS_ii_param_3];
	cvta.to.global.u64 	%rd1, %rd4;
	cvta.to.global.u64 	%rd2, %rd3;
	mov.u32 	%r19, %ctaid.x;
	shl.b32 	%r20, %r19, 5;
	mov.u32 	%r1, %tid.x;
	add.s32 	%r2, %r20, %r1;
	mov.u32 	%r21, %ctaid.y;
	shl.b32 	%r22, %r21, 5;
	mov.u32 	%r3, %tid.y;
	add.s32 	%r23, %r22, %r3;
	add.s32 	%r5, %r22, %r1;
	add.s32 	%r6, %r20, %r3;
	setp.ge.s32 	%p1, %r2, %r16;
	shl.b32 	%r24, %r1, 2;
	mov.u32 	%r25, _ZZ23transposeNoBankConflictPfS_iiE4tile;
	add.s32 	%r7, %r25, %r24;
	setp.ge.s32 	%p2, %r23, %r18;
	mad.lo.s32 	%r8, %r3, 132, %r7;
	or.pred  	%p3, %p1, %p2;
	@%p3 bra 	$L__BB2_2;
	mad.lo.s32 	%r26, %r23, %r16, %r2;
	mul.wide.s32 	%rd5, %r26, 4;
	add.s64 	%rd6, %rd1, %rd5;
	ld.global.f32 	%f1, [%rd6];
	st.shared.f32 	[%r8], %f1;
$L__BB2_2:
	setp.ge.s32 	%p4, %r2, %r16;
	add.s32 	%r9, %r23, 8;
	setp.ge.s32 	%p5, %r9, %r18;
	or.pred  	%p6, %p4, %p5;
	@%p6 bra 	$L__BB2_4;
	mad.lo.s32 	%r27, %r9, %r16, %r2;
	mul.wide.s32 	%rd7, %r27, 4;
	add.s64 	%rd8, %rd1, %rd7;
	ld.global.f32 	%f2, [%rd8];
	st.shared.f32 	[%r8+1056], %f2;
$L__BB2_4:
	setp.ge.s32 	%p7, %r2, %r16;
	add.s32 	%r10, %r23, 16;
	setp.ge.s32 	%p8, %r10, %r18;
	or.pred  	%p9, %p7, %p8;
	@%p9 bra 	$L__BB2_6;
	mad.lo.s32 	%r28, %r10, %r16, %r2;
	mul.wide.s32 	%rd9, %r28, 4;
	add.s64 	%rd10, %rd1, %rd9;
	ld.global.f32 	%f3, [%rd10];
	st.shared.f32 	[%r8+2112], %f3;
$L__BB2_6:
	setp.ge.s32 	%p10, %r2, %r16;
	add.s32 	%r11, %r23, 24;
	setp.ge.s32 	%p11, %r11, %r18;
	or.pred  	%p12, %p10, %p11;
	@%p12 bra 	$L__BB2_8;
	mad.lo.s32 	%r29, %r11, %r16, %r2;
	mul.wide.s32 	%rd11, %r29, 4;
	add.s64 	%rd12, %rd1, %rd11;
	ld.global.f32 	%f4, [%rd12];
	st.shared.f32 	[%r8+3168], %f4;
$L__BB2_8:
	bar.sync 	0;
	setp.ge.s32 	%p13, %r5, %r18;
	shl.b32 	%r30, %r1, 7;
	add.s32 	%r31, %r7, %r30;
	setp.ge.s32 	%p14, %r6, %r16;
	shl.b32 	%r32, %r3, 2;
	add.s32 	%r12, %r31, %r32;
	or.pred  	%p15, %p13, %p14;
	@%p15 bra 	$L__BB2_10;
	ld.shared.f32 	%f5, [%r12];
	mad.lo.s32 	%r33, %r6, %r18, %r5;
	mul.wide.s32 	%rd13, %r33, 4;
	add.s64 	%rd14, %rd2, %rd13;
	st.global.f32 	[%rd14], %f5;
$L__BB2_10:
	setp.ge.s32 	%p16, %r5, %r18;
	add.s32 	%r13, %r6, 8;
	setp.ge.s32 	%p17, %r13, %r16;
	or.pred  	%p18, %p16, %p17;
	@%p18 bra 	$L__BB2_12;
	ld.shared.f32 	%f6, [%r12+32];
	mad.lo.s32 	%r34, %r13, %r18, %r5;
	mul.wide.s32 	%rd15, %r34, 4;
	add.s64 	%rd16, %rd2, %rd15;
	st.global.f32 	[%rd16], %f6;
$L__BB2_12:
	setp.ge.s32 	%p19, %r5, %r18;
	add.s32 	%r14, %r6, 16;
	setp.ge.s32 	%p20, %r14, %r16;
	or.pred  	%p21, %p19, %p20;
	@%p21 bra 	$L__BB2_14;
	ld.shared.f32 	%f7, [%r12+64];
	mad.lo.s32 	%r35, %r14, %r18, %r5;
	mul.wide.s32 	%rd17, %r35, 4;
	add.s64 	%rd18, %rd2, %rd17;
	st.global.f32 	[%rd18], %f7;
$L__BB2_14:
	setp.ge.s32 	%p22, %r5, %r18;
	add.s32 	%r15, %r6, 24;
	setp.ge.s32 	%p23, %r15, %r16;
	or.pred  	%p24, %p22, %p23;
	@%p24 bra 	$L__BB2_16;
	ld.shared.f32 	%f8, [%r12+96];
	mad.lo.s32 	%r36, %r15, %r18, %r5;
	mul.wide.s32 	%rd19, %r36, 4;
	add.s64 	%rd20, %rd2, %rd19;
	st.global.f32 	[%rd20], %f8;
$L__BB2_16:
	ret;

}
	// .globl	_Z17transposeDiagonalPfS_ii
.visible .entry _Z17transposeDiagonalPfS_ii(
	.param .u64 .ptr .align 1 _Z17transposeDiagonalPfS_ii_param_0,
	.param .u64 .ptr .align 1 _Z17transposeDiagonalPfS_ii_param_1,
	.param .u32 _Z17transposeDiagonalPfS_ii_param_2,
	.param .u32 _Z17transposeDiagonalPfS_ii_param_3
)
{
	.reg .pred 	%p<25>;
	.reg .b32 	%r<40>;
	.reg .b32 	%f<9>;
	.reg .b64 	%rd<21>;
	// demoted variable
	.shared .align 4 .b8 _ZZ17transposeDiagonalPfS_iiE4tile[4224];
	ld.param.u64 	%rd3, [_Z17transposeDiagonalPfS_ii_param_0];
	ld.param.u64 	%rd4, [_Z17transposeDiagonalPfS_ii_param_1];
	ld.param.u32 	%r16, [_Z17transposeDiagonalPfS_ii_param_2];
	ld.param.u32 	%r18, [_Z17transposeDiagonalPfS_ii_param_3];
	cvta.to.global.u64 	%rd1, %rd4;
	cvta.to.global.u64 	%rd2, %rd3;
	mov.u32 	%r19, %ctaid.x;
	mov.u32 	%r20, %ctaid.y;
	add.s32 	%r21, %r19, %r20;
	mov.u32 	%r22, %nctaid.x;
	rem.u32 	%r23, %r21, %r22;
	shl.b32 	%r24, %r23, 5;
	mov.u32 	%r1, %tid.x;
	add.s32 	%r2, %r24, %r1;
	shl.b32 	%r25, %r19, 5;
	mov.u32 	%r3, %tid.y;
	add.s32 	%r26, %r25, %r3;
	add.s32 	%r5, %r25, %r1;
	add.s32 	%r6, %r24, %r3;
	setp.ge.s32 	%p1, %r2, %r16;
	shl.b32 	%r27, %r1, 2;
	mov.u32 	%r28, _ZZ17transposeDiagonalPfS_iiE4tile;
	add.s32 	%r7, %r28, %r27;
	setp.ge.s32 	%p2, %r26, %r18;
	mad.lo.s32 	%r8, %r3, 132, %r7;
	or.pred  	%p3, %p1, %p2;
	@%p3 bra 	$L__BB3_2;
	mad.lo.s32 	%r29, %r26, %r16, %r2;
	mul.wide.s32 	%rd5, %r29, 4;
	add.s64 	%rd6, %rd1, %rd5;
	ld.global.f32 	%f1, [%rd6];
	st.shared.f32 	[%r8], %f1;
$L__BB3_2:
	setp.ge.s32 	%p4, %r2, %r16;
	add.s32 	%r9, %r26, 8;
	setp.ge.s32 	%p5, %r9, %r18;
	or.pred  	%p6, %p4, %p5;
	@%p6 bra 	$L__BB3_4;
	mad.lo.s32 	%r30, %r9, %r16, %r2;
	mul.wide.s32 	%rd7, %r30, 4;
	add.s64 	%rd8, %rd1, %rd7;
	ld.global.f32 	%f2, [%rd8];
	st.shared.f32 	[%r8+1056], %f2;
$L__BB3_4:
	setp.ge.s32 	%p7, %r2, %r16;
	add.s32 	%r10, %r26, 16;
	setp.ge.s32 	%p8, %r10, %r18;
	or.pred  	%p9, %p7, %p8;
	@%p9 bra 	$L__BB3_6;
	mad.lo.s32 	%r31, %r10, %r16, %r2;
	mul.wide.s32 	%rd9, %r31, 4;
	add.s64 	%rd10, %rd1, %rd9;
	ld.global.f32 	%f3, [%rd10];
	st.shared.f32 	[%r8+2112], %f3;
$L__BB3_6:
	setp.ge.s32 	%p10, %r2, %r16;
	add.s32 	%r11, %r26, 24;
	setp.ge.s32 	%p11, %r11, %r18;
	or.pred  	%p12, %p10, %p11;
	@%p12 bra 	$L__BB3_8;
	mad.lo.s32 	%r32, %r11, %r16, %r2;
	mul.wide.s32 	%rd11, %r32, 4;
	add.s64 	%rd12, %rd1, %rd11;
	ld.global.f32 	%f4, [%rd12];
	st.shared.f32 	[%r8+3168], %f4;
$L__BB3_8:
	bar.sync 	0;
	setp.ge.s32 	%p13, %r5, %r18;
	shl.b32 	%r33, %r1, 7;
	add.s32 	%r34, %r7, %r33;
	setp.ge.s32 	%p14, %r6, %r16;
	shl.b32 	%r35, %r3, 2;
	add.s32 	%r12, %r34, %r35;
	or.pred  	%p15, %p13, %p14;
	@%p15 bra 	$L__BB3_10;
	ld.shared.f32 	%f5, [%r12];
	mad.lo.s32 	%r36, %r6, %r18, %r5;
	mul.wide.s32 	%rd13, %r36, 4;
	add.s64 	%rd14, %rd2, %rd13;
	st.global.f32 	[%rd14], %f5;
$L__BB3_10:
	setp.ge.s32 	%p16, %r5, %r18;
	add.s32 	%r13, %r6, 8;
	setp.ge.s32 	%p17, %r13, %r16;
	or.pred  	%p18, %p16, %p17;
	@%p18 bra 	$L__BB3_12;
	ld.shared.f32 	%f6, [%r12+32];
	mad.lo.s32 	%r37, %r13, %r18, %r5;
	mul.wide.s32 	%rd15, %r37, 4;
	add.s64 	%rd16, %rd2, %rd15;
	st.global.f32 	[%rd16], %f6;
$L__BB3_12:
	setp.ge.s32 	%p19, %r5, %r18;
	add.s32 	%r14, %r6, 16;
	setp.ge.s32 	%p20, %r14, %r16;
	or.pred  	%p21, %p19, %p20;
	@%p21 bra 	$L__BB3_14;
	ld.shared.f32 	%f7, [%r12+64];
	mad.lo.s32 	%r38, %r14, %r18, %r5;
	mul.wide.s32 	%rd17, %r38, 4;
	add.s64 	%rd18, %rd2, %rd17;
	st.global.f32 	[%rd18], %f7;
$L__BB3_14:
	setp.ge.s32 	%p22, %r5, %r18;
	add.s32 	%r15, %r6, 24;
	setp.ge.s32 	%p23, %r15, %r16;
	or.pred  	%p24, %p22, %p23;
	@%p24 bra 	$L__BB3_16;
	ld.shared.f32 	%f8, [%r12+96];
	mad.lo.s32 	%r39, %r15, %r18, %r5;
	mul.wide.s32 	%rd19, %r39, 4;
	add.s64 	%rd20, %rd2, %rd19;
	st.global.f32 	[%rd20], %f8;
$L__BB3_16:
	ret;

}
	// .globl	_Z13occupancyDemoPfS_i
.visible .entry _Z13occupancyDemoPfS_i(
	.param .u64 .ptr .align 1 _Z13occupancyDemoPfS_i_param_0,
	.param .u64 .ptr .align 1 _Z13occupancyDemoPfS_i_param_1,
	.param .u32 _Z13occupancyDemoPfS_i_param_2
)
{
	.reg .pred 	%p<2>;
	.reg .b32 	%r<6>;
	.reg .b32 	%f<3>;
	.reg .b64 	%rd<8>;

	ld.param.u64 	%rd1, [_Z13occupancyDemoPfS_i_param_0];
	ld.param.u64 	%rd2, [_Z13occupancyDemoPfS_i_param_1];
	ld.param.u32 	%r2, [_Z13occupancyDemoPfS_i_param_2];
	mov.u32 	%r3, %ctaid.x;
	mov.u32 	%r4, %ntid.x;
	mov.u32 	%r5, %tid.x;
	mad.lo.s32 	%r1, %r3, %r4, %r5;
	setp.ge.s32 	%p1, %r1, %r2;
	@%p1 bra 	$L__BB4_2;
	cvta.to.global.u64 	%rd3, %rd2;
	cvta.to.global.u64 	%rd4, %rd1;
	mul.wide.s32 	%rd5, %r1, 4;
	add.s64 	%rd6, %rd3, %rd5;
	ld.global.f32 	%f1, [%rd6];
	add.f32 	%f2, %f1, %f1;
	add.s64 	%rd7, %rd4, %rd5;
	st.global.f32 	[%rd7], %f2;
$L__BB4_2:
	ret;

}
	// .globl	_Z21branchDivergentKernelPfi
.visible .entry _Z21branchDivergentKernelPfi(
	.param .u64 .ptr .align 1 _Z21branchDivergentKernelPfi_param_0,
	.param .u32 _Z21branchDivergentKernelPfi_param_1
)
{
	.local .align 4 .b8 	__local_depot5[28];
	.reg .b64 	%SP;
	.reg .b64 	%SPL;
	.reg .pred 	%p<19>;
	.reg .b32 	%r<86>;
	.reg .b32 	%f<55>;
	.reg .b64 	%rd<45>;
	.reg .b64 	%fd<5>;

	mov.u64 	%SPL, __local_depot5;
	ld.param.u64 	%rd19, [_Z21branchDivergentKernelPfi_param_0];
	ld.param.u32 	%r30, [_Z21branchDivergentKernelPfi_param_1];
	cvta.to.global.u64 	%rd1, %rd19;
	add.u64 	%rd2, %SPL, 0;
	mov.u32 	%r31, %ctaid.x;
	mov.u32 	%r32, %ntid.x;
	mov.u32 	%r33, %tid.x;
	mad.lo.s32 	%r1, %r31, %r32, %r33;
	setp.ge.s32 	%p1, %r1, %r30;
	@%p1 bra 	$L__BB5_20;
	and.b32  	%r34, %r1, 1;
	setp.eq.b32 	%p2, %r34, 1;
	@%p2 bra 	$L__BB5_11;
	mul.wide.s32 	%rd30, %r1, 4;
	add.s64 	%rd3, %rd1, %rd30;
	ld.global.f32 	%f1, [%rd3];
	mul.f32 	%f33, %f1, 0f3F22F983;
	cvt.rni.s32.f32 	%r81, %f33;
	cvt.rn.f32.s32 	%f34, %r81;
	fma.rn.f32 	%f35, %f34, 0fBFC90FDA, %f1;
	fma.rn.f32 	%f36, %f34, 0fB3A22168, %f35;
	fma.rn.f32 	%f53, %f34, 0fA7C234C5, %f36;
	abs.f32 	%f3, %f1;
	setp.ltu.f32 	%p11, %f3, 0f47CE4780;
	@%p11 bra 	$L__BB5_10;
	setp.neu.f32 	%p12, %f3, 0f7F800000;
	@%p12 bra 	$L__BB5_5;
	mov.f32 	%f39, 0f00000000;
	mul.rn.f32 	%f53, %f1, %f39;
	mov.b32 	%r81, 0;
	bra.uni 	$L__BB5_10;
$L__BB5_5:
	mov.b32 	%r3, %f1;
	shl.b32 	%r58, %r3, 8;
	or.b32  	%r4, %r58, -2147483648;
	mov.b64 	%rd41, 0;
	mov.b32 	%r78, 0;
	mov.u64 	%rd39, __cudart_i2opi_f;
	mov.u64 	%rd40, %rd2;
$L__BB5_6:
	.pragma "nounroll";
	ld.global.nc.u32 	%r59, [%rd39];
	mad.wide.u32 	%rd33, %r59, %r4, %rd41;
	shr.u64 	%rd41, %rd33, 32;
	st.local.u32 	[%rd40], %rd33;
	add.s32 	%r78, %r78, 1;
	add.s64 	%rd40, %rd40, 4;
	add.s64 	%rd39, %rd39, 4;
	setp.ne.s32 	%p13, %r78, 6;
	@%p13 bra 	$L__BB5_6;
	shr.u32 	%r60, %r3, 23;
	st.local.u32 	[%rd2+24], %rd41;
	and.b32  	%r7, %r60, 31;
	and.b32  	%r61, %r60, 224;
	add.s32 	%r62, %r61, -128;
	shr.u32 	%r63, %r62, 5;
	mul.wide.u32 	%rd34, %r63, 4;
	sub.s64 	%rd10, %rd2, %rd34;
	ld.local.u32 	%r79, [%rd10+24];
	ld.local.u32 	%r80, [%rd10+20];
	setp.eq.s32 	%p14, %r7, 0;
	@%p14 bra 	$L__BB5_9;
	shf.l.wrap.b32 	%r79, %r80, %r79, %r7;
	ld.local.u32 	%r64, [%rd10+16];
	shf.l.wrap.b32 	%r80, %r64, %r80, %r7;
$L__BB5_9:
	shr.u32 	%r65, %r79, 30;
	shf.l.wrap.b32 	%r66, %r80, %r79, 2;
	shl.b32 	%r67, %r80, 2;
	shr.u32 	%r68, %r66, 31;
	add.s32 	%r69, %r68, %r65;
	neg.s32 	%r70, %r69;
	setp.lt.s32 	%p15, %r3, 0;
	selp.b32 	%r81, %r70, %r69, %p15;
	xor.b32  	%r71, %r66, %r3;
	shr.s32 	%r72, %r66, 31;
	xor.b32  	%r73, %r72, %r66;
	xor.b32  	%r74, %r72, %r67;
	cvt.u64.u32 	%rd35, %r73;
	shl.b64 	%rd36, %rd35, 32;
	cvt.u64.u32 	%rd37, %r74;
	or.b64  	%rd38, %rd36, %rd37;
	cvt.rn.f64.s64 	%fd3, %rd38;
	mul.f64 	%fd4, %fd3, 0d3BF921FB54442D19;
	cvt.rn.f32.f64 	%f37, %fd4;
	neg.f32 	%f38, %f37;
	setp.lt.s32 	%p16, %r71, 0;
	selp.f32 	%f53, %f38, %f37, %p16;
$L__BB5_10:
	mul.rn.f32 	%f40, %f53, %f53;
	and.b32  	%r76, %r81, 1;
	setp.eq.b32 	%p17, %r76, 1;
	selp.f32 	%f41, 0f3F800000, %f53, %p17;
	fma.rn.f32 	%f42, %f40, %f41, 0f00000000;
	fma.rn.f32 	%f43, %f40, 0f37CBAC00, 0fBAB607ED;
	selp.f32 	%f44, %f43, 0fB94D4153, %p17;
	selp.f32 	%f45, 0f3D2AAABB, 0f3C0885E4, %p17;
	fma.rn.f32 	%f46, %f44, %f40, %f45;
	selp.f32 	%f47, 0fBEFFFFFF, 0fBE2AAAA8, %p17;
	fma.rn.f32 	%f48, %f46, %f40, %f47;
	fma.rn.f32 	%f49, %f48, %f42, %f41;
	and.b32  	%r77, %r81, 2;
	setp.eq.s32 	%p18, %r77, 0;
	mov.f32 	%f50, 0f00000000;
	sub.f32 	%f51, %f50, %f49;
	selp.f32 	%f52, %f49, %f51, %p18;
	st.global.f32 	[%rd3], %f52;
	bra.uni 	$L__BB5_20;
$L__BB5_11:
	mul.wide.s32 	%rd21, %r1, 4;
	add.s64 	%rd11, %rd1, %rd21;
	ld.global.f32 	%f7, [%rd11];
	mul.f32 	%f13, %f7, 0f3F22F983;
	cvt.rni.s32.f32 	%r85, %f13;
	cvt.rn.f32.s32 	%f14, %r85;
	fma.rn.f32 	%f15, %f14, 0fBFC90FDA, %f7;
	fma.rn.f32 	%f16, %f14, 0fB3A22168, %f15;
	fma.rn.f32 	%f54, %f14, 0fA7C234C5, %f16;
	abs.f32 	%f9, %f7;
	setp.ltu.f32 	%p3, %f9, 0f47CE4780;
	@%p3 bra 	$L__BB5_19;
	setp.neu.f32 	%p4, %f9, 0f7F800000;
	@%p4 bra 	$L__BB5_14;
	mov.f32 	%f19, 0f00000000;
	mul.rn.f32 	%f54, %f7, %f19;
	mov.b32 	%r85, 0;
	bra.uni 	$L__BB5_19;
$L__BB5_14:
	mov.b32 	%r17, %f7;
	shl.b32 	%r36, %r17, 8;
	or.b32  	%r18, %r36, -2147483648;
	mov.b64 	%rd44, 0;
	mov.b32 	%r82, 0;
	mov.u64 	%rd42, __cudart_i2opi_f;
	mov.u64 	%rd43, %rd2;
$L__BB5_15:
	.pragma "nounroll";
	ld.global.nc.u32 	%r37, [%rd42];
	mad.wide.u32 	%rd24, %r37, %r18, %rd44;
	shr.u64 	%rd44, %rd24, 32;
	st.local.u32 	[%rd43], %rd24;
	add.s32 	%r82, %r82, 1;
	add.s64 	%rd43, %rd43, 4;
	add.s64 	%rd42, %rd42, 4;
	setp.ne.s32 	%p5, %r82, 6;
	@%p5 bra 	$L__BB5_15;
	shr.u32 	%r38, %r17, 23;
	st.local.u32 	[%rd2+24], %rd44;
	and.b32  	%r21, %r38, 31;
	and.b32  	%r39, %r38, 224;
	add.s32 	%r40, %r39, -128;
	shr.u32 	%r41, %r40, 5;
	mul.wide.u32 	%rd25, %r41, 4;
	sub.s64 	%rd18, %rd2, %rd25;
	ld.local.u32 	%r83, [%rd18+24];
	ld.local.u32 	%r84, [%rd18+20];
	setp.eq.s32 	%p6, %r21, 0;
	@%p6 bra 	$L__BB5_18;
	shf.l.wrap.b32 	%r83, %r84, %r83, %r21;
	ld.local.u32 	%r42, [%rd18+16];
	shf.l.wrap.b32 	%r84, %r42, %r84, %r21;
$L__BB5_18:
	shr.u32 	%r43, %r83, 30;
	shf.l.wrap.b32 	%r44, %r84, %r83, 2;
	shl.b32 	%r45, %r84, 2;
	shr.u32 	%r46, %r44, 31;
	add.s32 	%r47, %r46, %r43;
	neg.s32 	%r48, %r47;
	setp.lt.s32 	%p7, %r17, 0;
	selp.b32 	%r85, %r48, %r47, %p7;
	xor.b32  	%r49, %r44, %r17;
	shr.s32 	%r50, %r44, 31;
	xor.b32  	%r51, %r50, %r44;
	xor.b32  	%r52, %r50, %r45;
	cvt.u64.u32 	%rd26, %r51;
	shl.b64 	%rd27, %rd26, 32;
	cvt.u64.u32 	%rd28, %r52;
	or.b64  	%rd29, %rd27, %rd28;
	cvt.rn.f64.s64 	%fd1, %rd29;
	mul.f64 	%fd2, %fd1, 0d3BF921FB54442D19;
	cvt.rn.f32.f64 	%f17, %fd2;
	neg.f32 	%f18, %f17;
	setp.lt.s32 	%p8, %r49, 0;
	selp.f32 	%f54, %f18, %f17, %p8;
$L__BB5_19:
	add.s32 	%r54, %r85, 1;
	mul.rn.f32 	%f20, %f54, %f54;
	and.b32  	%r55, %r85, 1;
	setp.eq.b32 	%p9, %r55, 1;
	selp.f32 	%f21, %f54, 0f3F800000, %p9;
	fma.rn.f32 	%f22, %f20, %f21, 0f00000000;
	fma.rn.f32 	%f23, %f20, 0f37CBAC00, 0fBAB607ED;
	selp.f32 	%f24, 0fB94D4153, %f23, %p9;
	selp.f32 	%f25, 0f3C0885E4, 0f3D2AAABB, %p9;
	fma.rn.f32 	%f26, %f24, %f20, %f25;
	selp.f32 	%f27, 0fBE2AAAA8, 0fBEFFFFFF, %p9;
	fma.rn.f32 	%f28, %f26, %f20, %f27;
	fma.rn.f32 	%f29, %f28, %f22, %f21;
	and.b32  	%r56, %r54, 2;
	setp.eq.s32 	%p10, %r56, 0;
	mov.f32 	%f30, 0f00000000;
	sub.f32 	%f31, %f30, %f29;
	selp.f32 	%f32, %f29, %f31, %p10;
	st.global.f32 	[%rd11], %f32;
$L__BB5_20:
	ret;

}
	// .globl	_Z21branchOptimizedKernelPfi
.visible .entry _Z21branchOptimizedKernelPfi(
	.param .u64 .ptr .align 1 _Z21branchOptimizedKernelPfi_param_0,
	.param .u32 _Z21branchOptimizedKernelPfi_param_1
)
{
	.local .align 4 .b8 	__local_depot6[28];
	.reg .b64 	%SP;
	.reg .b64 	%SPL;
	.reg .pred 	%p<18>;
	.reg .b32 	%r<86>;
	.reg .b32 	%f<53>;
	.reg .b64 	%rd<43>;
	.reg .b64 	%fd<5>;

	mov.u64 	%SPL, __local_depot6;
	ld.param.u64 	%rd17, [_Z21branchOptimizedKernelPfi_param_0];
	ld.param.u32 	%r29, [_Z21branchOptimizedKernelPfi_param_1];
	add.u64 	%rd1, %SPL, 0;
	mov.u32 	%r30, %ctaid.x;
	mov.u32 	%r31, %ntid.x;
	mov.u32 	%r32, %tid.x;
	mad.lo.s32 	%r1, %r30, %r31, %r32;
	setp.ge.s32 	%p1, %r1, %r29;
	@%p1 bra 	$L__BB6_18;
	cvta.to.global.u64 	%rd19, %rd17;
	mul.wide.s32 	%rd20, %r1, 4;
	add.s64 	%rd2, %rd19, %rd20;
	ld.global.f32 	%f1, [%rd2];
	mul.f32 	%f11, %f1, 0f3F22F983;
	cvt.rni.s32.f32 	%r85, %f11;
	cvt.rn.f32.s32 	%f12, %r85;
	fma.rn.f32 	%f13, %f12, 0fBFC90FDA, %f1;
	fma.rn.f32 	%f14, %f12, 0fB3A22168, %f13;
	fma.rn.f32 	%f52, %f12, 0fA7C234C5, %f14;
	abs.f32 	%f3, %f1;
	setp.ltu.f32 	%p2, %f3, 0f47CE4780;
	mov.u32 	%r81, %r85;
	mov.f32 	%f51, %f52;
	@%p2 bra 	$L__BB6_9;
	setp.neu.f32 	%p3, %f3, 0f7F800000;
	@%p3 bra 	$L__BB6_4;
	mov.f32 	%f17, 0f00000000;
	mul.rn.f32 	%f51, %f1, %f17;
	mov.b32 	%r81, 0;
	bra.uni 	$L__BB6_9;
$L__BB6_4:
	mov.b32 	%r3, %f1;
	shl.b32 	%r34, %r3, 8;
	or.b32  	%r4, %r34, -2147483648;
	mov.b64 	%rd39, 0;
	mov.b32 	%r78, 0;
	mov.u64 	%rd37, __cudart_i2opi_f;
	mov.u64 	%rd38, %rd1;
$L__BB6_5:
	.pragma "nounroll";
	ld.global.nc.u32 	%r35, [%rd37];
	mad.wide.u32 	%rd23, %r35, %r4, %rd39;
	shr.u64 	%rd39, %rd23, 32;
	st.local.u32 	[%rd38], %rd23;
	add.s32 	%r78, %r78, 1;
	add.s64 	%rd38, %rd38, 4;
	add.s64 	%rd37, %rd37, 4;
	setp.ne.s32 	%p4, %r78, 6;
	@%p4 bra 	$L__BB6_5;
	shr.u32 	%r36, %r3, 23;
	st.local.u32 	[%rd1+24], %rd39;
	and.b32  	%r7, %r36, 31;
	and.b32  	%r37, %r36, 224;
	add.s32 	%r38, %r37, -128;
	shr.u32 	%r39, %r38, 5;
	mul.wide.u32 	%rd24, %r39, 4;
	sub.s64 	%rd9, %rd1, %rd24;
	ld.local.u32 	%r79, [%rd9+24];
	ld.local.u32 	%r80, [%rd9+20];
	setp.eq.s32 	%p5, %r7, 0;
	@%p5 bra 	$L__BB6_8;
	shf.l.wrap.b32 	%r79, %r80, %r79, %r7;
	ld.local.u32 	%r40, [%rd9+16];
	shf.l.wrap.b32 	%r80, %r40, %r80, %r7;
$L__BB6_8:
	shr.u32 	%r41, %r79, 30;
	shf.l.wrap.b32 	%r42, %r80, %r79, 2;
	shl.b32 	%r43, %r80, 2;
	shr.u32 	%r44, %r42, 31;
	add.s32 	%r45, %r44, %r41;
	neg.s32 	%r46, %r45;
	setp.lt.s32 	%p6, %r3, 0;
	selp.b32 	%r81, %r46, %r45, %p6;
	xor.b32  	%r47, %r42, %r3;
	shr.s32 	%r48, %r42, 31;
	xor.b32  	%r49, %r48, %r42;
	xor.b32  	%r50, %r48, %r43;
	cvt.u64.u32 	%rd25, %r49;
	shl.b64 	%rd26, %rd25, 32;
	cvt.u64.u32 	%rd27, %r50;
	or.b64  	%rd28, %rd26, %rd27;
	cvt.rn.f64.s64 	%fd1, %rd28;
	mul.f64 	%fd2, %fd1, 0d3BF921FB54442D19;
	cvt.rn.f32.f64 	%f15, %fd2;
	neg.f32 	%f16, %f15;
	setp.lt.s32 	%p7, %r47, 0;
	selp.f32 	%f51, %f16, %f15, %p7;
$L__BB6_9:
	setp.ltu.f32 	%p8, %f3, 0f47CE4780;
	mul.rn.f32 	%f18, %f51, %f51;
	and.b32  	%r52, %r81, 1;
	setp.eq.b32 	%p9, %r52, 1;
	selp.f32 	%f19, 0f3F800000, %f51, %p9;
	fma.rn.f32 	%f20, %f18, %f19, 0f00000000;
	fma.rn.f32 	%f21, %f18, 0f37CBAC00, 0fBAB607ED;
	selp.f32 	%f22, %f21, 0fB94D4153, %p9;
	selp.f32 	%f23, 0f3D2AAABB, 0f3C0885E4, %p9;
	fma.rn.f32 	%f24, %f22, %f18, %f23;
	selp.f32 	%f25, 0fBEFFFFFF, 0fBE2AAAA8, %p9;
	fma.rn.f32 	%f26, %f24, %f18, %f25;
	fma.rn.f32 	%f27, %f26, %f20, %f19;
	and.b32  	%r53, %r81, 2;
	setp.eq.s32 	%p10, %r53, 0;
	mov.f32 	%f28, 0f00000000;
	sub.f32 	%f29, %f28, %f27;
	selp.f32 	%f7, %f27, %f29, %p10;
	@%p8 bra 	$L__BB6_17;
	setp.neu.f32 	%p11, %f3, 0f7F800000;
	@%p11 bra 	$L__BB6_12;
	mov.f32 	%f32, 0f00000000;
	mul.rn.f32 	%f52, %f1, %f32;
	mov.b32 	%r85, 0;
	bra.uni 	$L__BB6_17;
$L__BB6_12:
	mov.b32 	%r16, %f1;
	shl.b32 	%r55, %r16, 8;
	or.b32  	%r17, %r55, -2147483648;
	mov.b64 	%rd42, 0;
	mov.b32 	%r82, 0;
	mov.u64 	%rd40, __cudart_i2opi_f;
	mov.u64 	%rd41, %rd1;
$L__BB6_13:
	.pragma "nounroll";
	ld.global.nc.u32 	%r56, [%rd40];
	mad.wide.u32 	%rd31, %r56, %r17, %rd42;
	shr.u64 	%rd42, %rd31, 32;
	st.local.u32 	[%rd41], %rd31;
	add.s32 	%r82, %r82, 1;
	add.s64 	%rd41, %rd41, 4;
	add.s64 	%rd40, %rd40, 4;
	setp.ne.s32 	%p12, %r82, 6;
	@%p12 bra 	$L__BB6_13;
	shr.u32 	%r57, %r16, 23;
	st.local.u32 	[%rd1+24], %rd42;
	and.b32  	%r20, %r57, 31;
	and.b32  	%r58, %r57, 224;
	add.s32 	%r59, %r58, -128;
	shr.u32 	%r60, %r59, 5;
	mul.wide.u32 	%rd32, %r60, 4;
	sub.s64 	%rd16, %rd1, %rd32;
	ld.local.u32 	%r83, [%rd16+24];
	ld.local.u32 	%r84, [%rd16+20];
	setp.eq.s32 	%p13, %r20, 0;
	@%p13 bra 	$L__BB6_16;
	shf.l.wrap.b32 	%r83, %r84, %r83, %r20;
	ld.local.u32 	%r61, [%rd16+16];
	shf.l.wrap.b32 	%r84, %r61, %r84, %r20;
$L__BB6_16:
	shr.u32 	%r62, %r83, 30;
	shf.l.wrap.b32 	%r63, %r84, %r83, 2;
	shl.b32 	%r64, %r84, 2;
	shr.u32 	%r65, %r63, 31;
	add.s32 	%r66, %r65, %r62;
	neg.s32 	%r67, %r66;
	setp.lt.s32 	%p14, %r16, 0;
	selp.b32 	%r85, %r67, %r66, %p14;
	xor.b32  	%r68, %r63, %r16;
	shr.s32 	%r69, %r63, 31;
	xor.b32  	%r70, %r69, %r63;
	xor.b32  	%r71, %r69, %r64;
	cvt.u64.u32 	%rd33, %r70;
	shl.b64 	%rd34, %rd33, 32;
	cvt.u64.u32 	%rd35, %r71;
	or.b64  	%rd36, %rd34, %rd35;
	cvt.rn.f64.s64 	%fd3, %rd36;
	mul.f64 	%fd4, %fd3, 0d3BF921FB54442D19;
	cvt.rn.f32.f64 	%f30, %fd4;
	neg.f32 	%f31, %f30;
	setp.lt.s32 	%p15, %r68, 0;
	selp.f32 	%f52, %f31, %f30, %p15;
$L__BB6_17:
	add.s32 	%r73, %r85, 1;
	mul.rn.f32 	%f33, %f52, %f52;
	and.b32  	%r74, %r85, 1;
	setp.eq.b32 	%p16, %r74, 1;
	selp.f32 	%f34, %f52, 0f3F800000, %p16;
	fma.rn.f32 	%f35, %f33, %f34, 0f00000000;
	fma.rn.f32 	%f36, %f33, 0f37CBAC00, 0fBAB607ED;
	selp.f32 	%f37, 0fB94D4153, %f36, %p16;
	selp.f32 	%f38, 0f3C0885E4, 0f3D2AAABB, %p16;
	fma.rn.f32 	%f39, %f37, %f33, %f38;
	selp.f32 	%f40, 0fBE2AAAA8, 0fBEFFFFFF, %p16;
	fma.rn.f32 	%f41, %f39, %f33, %f40;
	fma.rn.f32 	%f42, %f41, %f35, %f34;
	and.b32  	%r75, %r73, 2;
	setp.eq.s32 	%p17, %r75, 0;
	mov.f32 	%f43, 0f00000000;
	sub.f32 	%f44, %f43, %f42;
	selp.f32 	%f45, %f42, %f44, %p17;
	not.b32 	%r76, %r1;
	and.b32  	%r77, %r76, 1;
	cvt.rn.f32.u32 	%f46, %r77;
	mov.f32 	%f47, 0f3F800000;
	sub.f32 	%f48, %f47, %f46;
	mul.f32 	%f49, %f48, %f45;
	fma.rn.f32 	%f50, %f7, %f46, %f49;
	st.global.f32 	[%rd2], %f50;
$L__BB6_18:
	ret;

}
	// .globl	_Z23branchWarpAlignedKernelPfS_i
.visible .entry _Z23branchWarpAlignedKernelPfS_i(
	.param .u64 .ptr .align 1 _Z23branchWarpAlignedKernelPfS_i_param_0,
	.param .u64 .ptr .align 1 _Z23branchWarpAlignedKernelPfS_i_param_1,
	.param .u32 _Z23branchWarpAlignedKernelPfS_i_param_2
)
{
	.local .align 4 .b8 	__local_depot7[28];
	.reg .b64 	%SP;
	.reg .b64 	%SPL;
	.reg .pred 	%p<18>;
	.reg .b32 	%r<88>;
	.reg .b32 	%f<55>;
	.reg .b64 	%rd<47>;
	.reg .b64 	%fd<5>;

	mov.u64 	%SPL, __local_depot7;
	ld.param.u64 	%rd18, [_Z23branchWarpAlignedKernelPfS_i_param_0];
	ld.param.u64 	%rd19, [_Z23branchWarpAlignedKernelPfS_i_param_1];
	ld.param.u32 	%r30, [_Z23branchWarpAlignedKernelPfS_i_param_2];
	add.u64 	%rd1, %SPL, 0;
	mov.u32 	%r31, %ctaid.x;
	mov.u32 	%r32, %ntid.x;
	mov.u32 	%r33, %tid.x;
	mad.lo.s32 	%r1, %r31, %r32, %r33;
	shr.u32 	%r34, %r30, 31;
	add.s32 	%r35, %r30, %r34;
	shr.s32 	%r36, %r35, 1;
	setp.ge.s32 	%p1, %r1, %r36;
	@%p1 bra 	$L__BB7_18;
	cvta.to.global.u64 	%rd21, %rd18;
	mul.wide.s32 	%rd22, %r1, 4;
	add.s64 	%rd2, %rd21, %rd22;
	ld.global.f32 	%f1, [%rd2];
	mul.f32 	%f13, %f1, 0f3F22F983;
	cvt.rni.s32.f32 	%r83, %f13;
	cvt.rn.f32.s32 	%f14, %r83;
	fma.rn.f32 	%f15, %f14, 0fBFC90FDA, %f1;
	fma.rn.f32 	%f16, %f14, 0fB3A22168, %f15;
	fma.rn.f32 	%f53, %f14, 0fA7C234C5, %f16;
	abs.f32 	%f3, %f1;
	setp.ltu.f32 	%p2, %f3, 0f47CE4780;
	@%p2 bra 	$L__BB7_9;
	setp.neu.f32 	%p3, %f3, 0f7F800000;
	@%p3 bra 	$L__BB7_4;
	mov.f32 	%f19, 0f00000000;
	mul.rn.f32 	%f53, %f1, %f19;
	mov.b32 	%r83, 0;
	bra.uni 	$L__BB7_9;
$L__BB7_4:
	mov.b32 	%r3, %f1;
	shl.b32 	%r38, %r3, 8;
	or.b32  	%r4, %r38, -2147483648;
	mov.b64 	%rd43, 0;
	mov.b32 	%r80, 0;
	mov.u64 	%rd41, __cudart_i2opi_f;
	mov.u64 	%rd42, %rd1;
$L__BB7_5:
	.pragma "nounroll";
	ld.global.nc.u32 	%r39, [%rd41];
	mad.wide.u32 	%rd25, %r39, %r4, %rd43;
	shr.u64 	%rd43, %rd25, 32;
	st.local.u32 	[%rd42], %rd25;
	add.s32 	%r80, %r80, 1;
	add.s64 	%rd42, %rd42, 4;
	add.s64 	%rd41, %rd41, 4;
	setp.ne.s32 	%p4, %r80, 6;
	@%p4 bra 	$L__BB7_5;
	shr.u32 	%r40, %r3, 23;
	st.local.u32 	[%rd1+24], %rd43;
	and.b32  	%r7, %r40, 31;
	and.b32  	%r41, %r40, 224;
	add.s32 	%r42, %r41, -128;
	shr.u32 	%r43, %r42, 5;
	mul.wide.u32 	%rd26, %r43, 4;
	sub.s64 	%rd9, %rd1, %rd26;
	ld.local.u32 	%r81, [%rd9+24];
	ld.local.u32 	%r82, [%rd9+20];
	setp.eq.s32 	%p5, %r7, 0;
	@%p5 bra 	$L__BB7_8;
	shf.l.wrap.b32 	%r81, %r82, %r81, %r7;
	ld.local.u32 	%r44, [%rd9+16];
	shf.l.wrap.b32 	%r82, %r44, %r82, %r7;
$L__BB7_8:
	shr.u32 	%r45, %r81, 30;
	shf.l.wrap.b32 	%r46, %r82, %r81, 2;
	shl.b32 	%r47, %r82, 2;
	shr.u32 	%r48, %r46, 31;
	add.s32 	%r49, %r48, %r45;
	neg.s32 	%r50, %r49;
	setp.lt.s32 	%p6, %r3, 0;
	selp.b32 	%r83, %r50, %r49, %p6;
	xor.b32  	%r51, %r46, %r3;
	shr.s32 	%r52, %r46, 31;
	xor.b32  	%r53, %r52, %r46;
	xor.b32  	%r54, %r52, %r47;
	cvt.u64.u32 	%rd27, %r53;
	shl.b64 	%rd28, %rd27, 32;
	cvt.u64.u32 	%rd29, %r54;
	or.b64  	%rd30, %rd28, %rd29;
	cvt.rn.f64.s64 	%fd1, %rd30;
	mul.f64 	%fd2, %fd1, 0d3BF921FB54442D19;
	cvt.rn.f32.f64 	%f17, %fd2;
	neg.f32 	%f18, %f17;
	setp.lt.s32 	%p7, %r51, 0;
	selp.f32 	%f53, %f18, %f17, %p7;
$L__BB7_9:
	mul.rn.f32 	%f20, %f53, %f53;
	and.b32  	%r56, %r83, 1;
	setp.eq.b32 	%p8, %r56, 1;
	selp.f32 	%f21, 0f3F800000, %f53, %p8;
	fma.rn.f32 	%f22, %f20, %f21, 0f00000000;
	fma.rn.f32 	%f23, %f20, 0f37CBAC00, 0fBAB607ED;
	selp.f32 	%f24, %f23, 0fB94D4153, %p8;
	selp.f32 	%f25, 0f3D2AAABB, 0f3C0885E4, %p8;
	fma.rn.f32 	%f26, %f24, %f20, %f25;
	selp.f32 	%f27, 0fBEFFFFFF, 0fBE2AAAA8, %p8;
	fma.rn.f32 	%f28, %f26, %f20, %f27;
	fma.rn.f32 	%f29, %f28, %f22, %f21;
	and.b32  	%r57, %r83, 2;
	setp.eq.s32 	%p9, %r57, 0;
	mov.f32 	%f30, 0f00000000;
	sub.f32 	%f31, %f30, %f29;
	selp.f32 	%f32, %f29, %f31, %p9;
	st.global.f32 	[%rd2], %f32;
	cvta.to.global.u64 	%rd31, %rd19;
	add.s64 	%rd10, %rd31, %rd22;
	ld.global.f32 	%f7, [%rd10];
	mul.f32 	%f33, %f7, 0f3F22F983;
	cvt.rni.s32.f32 	%r87, %f33;
	cvt.rn.f32.s32 	%f34, %r87;
	fma.rn.f32 	%f35, %f34, 0fBFC90FDA, %f7;
	fma.rn.f32 	%f36, %f34, 0fB3A22168, %f35;
	fma.rn.f32 	%f54, %f34, 0fA7C234C5, %f36;
	abs.f32 	%f9, %f7;
	setp.ltu.f32 	%p10, %f9, 0f47CE4780;
	@%p10 bra 	$L__BB7_17;
	setp.neu.f32 	%p11, %f9, 0f7F800000;
	@%p11 bra 	$L__BB7_12;
	mov.f32 	%f39, 0f00000000;
	mul.rn.f32 	%f54, %f7, %f39;
	mov.b32 	%r87, 0;
	bra.uni 	$L__BB7_17;
$L__BB7_12:
	mov.b32 	%r17, %f7;
	shl.b32 	%r59, %r17, 8;
	or.b32  	%r18, %r59, -2147483648;
	mov.b64 	%rd46, 0;
	mov.b32 	%r84, 0;
	mov.u64 	%rd44, __cudart_i2opi_f;
	mov.u64 	%rd45, %rd1;
$L__BB7_13:
	.pragma "nounroll";
	ld.global.nc.u32 	%r60, [%rd44];
	mad.wide.u32 	%rd35, %r60, %r18, %rd46;
	shr.u64 	%rd46, %rd35, 32;
	st.local.u32 	[%rd45], %rd35;
	add.s32 	%r84, %r84, 1;
	add.s64 	%rd45, %rd45, 4;
	add.s64 	%rd44, %rd44, 4;
	setp.ne.s32 	%p12, %r84, 6;
	@%p12 bra 	$L__BB7_13;
	shr.u32 	%r61, %r17, 23;
	st.local.u32 	[%rd1+24], %rd46;
	and.b32  	%r21, %r61, 31;
	and.b32  	%r62, %r61, 224;
	add.s32 	%r63, %r62, -128;
	shr.u32 	%r64, %r63, 5;
	mul.wide.u32 	%rd36, %r64, 4;
	sub.s64 	%rd17, %rd1, %rd36;
	ld.local.u32 	%r85, [%rd17+24];
	ld.local.u32 	%r86, [%rd17+20];
	setp.eq.s32 	%p13, %r21, 0;
	@%p13 bra 	$L__BB7_16;
	shf.l.wrap.b32 	%r85, %r86, %r85, %r21;
	ld.local.u32 	%r65, [%rd17+16];
	shf.l.wrap.b32 	%r86, %r65, %r86, %r21;
$L__BB7_16:
	shr.u32 	%r66, %r85, 30;
	shf.l.wrap.b32 	%r67, %r86, %r85, 2;
	shl.b32 	%r68, %r86, 2;
	shr.u32 	%r69, %r67, 31;
	add.s32 	%r70, %r69, %r66;
	neg.s32 	%r71, %r70;
	setp.lt.s32 	%p14, %r17, 0;
	selp.b32 	%r87, %r71, %r70, %p14;
	xor.b32  	%r72, %r67, %r17;
	shr.s32 	%r73, %r67, 31;
	xor.b32  	%r74, %r73, %r67;
	xor.b32  	%r75, %r73, %r68;
	cvt.u64.u32 	%rd37, %r74;
	shl.b64 	%rd38, %rd37, 32;
	cvt.u64.u32 	%rd39, %r75;
	or.b64  	%rd40, %rd38, %rd39;
	cvt.rn.f64.s64 	%fd3, %rd40;
	mul.f64 	%fd4, %fd3, 0d3BF921FB54442D19;
	cvt.rn.f32.f64 	%f37, %fd4;
	neg.f32 	%f38, %f37;
	setp.lt.s32 	%p15, %r72, 0;
	selp.f32 	%f54, %f38, %f37, %p15;
$L__BB7_17:
	add.s32 	%r77, %r87, 1;
	mul.rn.f32 	%f40, %f54, %f54;
	and.b32  	%r78, %r87, 1;
	setp.eq.b32 	%p16, %r78, 1;
	selp.f32 	%f41, %f54, 0f3F800000, %p16;
	fma.rn.f32 	%f42, %f40, %f41, 0f00000000;
	fma.rn.f32 	%f43, %f40, 0f37CBAC00, 0fBAB607ED;
	selp.f32 	%f44, 0fB94D4153, %f43, %p16;
	selp.f32 	%f45, 0f3C0885E4, 0f3D2AAABB, %p16;
	fma.rn.f32 	%f46, %f44, %f40, %f45;
	selp.f32 	%f47, 0fBE2AAAA8, 0fBEFFFFFF, %p16;
	fma.rn.f32 	%f48, %f46, %f40, %f47;
	fma.rn.f32 	%f49, %f48, %f42, %f41;
	and.b32  	%r79, %r77, 2;
	setp.eq.s32 	%p17, %r79, 0;
	mov.f32 	%f50, 0f00000000;
	sub.f32 	%f51, %f50, %f49;
	selp.f32 	%f52, %f49, %f51, %p17;
	st.global.f32 	[%rd10], %f52;
$L__BB7_18:
	ret;

}
	// .globl	_Z14mathSlowKernelPfS_i
.visible .entry _Z14mathSlowKernelPfS_i(
	.param .u64 .ptr .align 1 _Z14mathSlowKernelPfS_i_param_0,
	.param .u64 .ptr .align 1 _Z14mathSlowKernelPfS_i_param_1,
	.param .u32 _Z14mathSlowKernelPfS_i_param_2
)
{
	.local .align 4 .b8 	__local_depot8[28];
	.reg .b64 	%SP;
	.reg .b64 	%SPL;
	.reg .pred 	%p<18>;
	.reg .b32 	%r<86>;
	.reg .b32 	%f<63>;
	.reg .b64 	%rd<47>;
	.reg .b64 	%fd<5>;

	mov.u64 	%SPL, __local_depot8;
	ld.param.u64 	%rd16, [_Z14mathSlowKernelPfS_i_param_0];
	ld.param.u64 	%rd17, [_Z14mathSlowKernelPfS_i_param_1];
	ld.param.u32 	%r29, [_Z14mathSlowKernelPfS_i_param_2];
	add.u64 	%rd1, %SPL, 0;
	mov.u32 	%r30, %ctaid.x;
	mov.u32 	%r31, %ntid.x;
	mov.u32 	%r32, %tid.x;
	mad.lo.s32 	%r1, %r30, %r31, %r32;
	setp.ge.s32 	%p1, %r1, %r29;
	@%p1 bra 	$L__BB8_18;
	cvta.to.global.u64 	%rd19, %rd17;
	mul.wide.s32 	%rd20, %r1, 4;
	add.s64 	%rd21, %rd19, %rd20;
	ld.global.f32 	%f1, [%rd21];
	mul.f32 	%f11, %f1, 0f3F22F983;
	cvt.rni.s32.f32 	%r85, %f11;
	cvt.rn.f32.s32 	%f12, %r85;
	fma.rn.f32 	%f13, %f12, 0fBFC90FDA, %f1;
	fma.rn.f32 	%f14, %f12, 0fB3A22168, %f13;
	fma.rn.f32 	%f62, %f12, 0fA7C234C5, %f14;
	abs.f32 	%f3, %f1;
	setp.ltu.f32 	%p2, %f3, 0f47CE4780;
	mov.u32 	%r81, %r85;
	mov.f32 	%f61, %f62;
	@%p2 bra 	$L__BB8_9;
	setp.neu.f32 	%p3, %f3, 0f7F800000;
	@%p3 bra 	$L__BB8_4;
	mov.f32 	%f17, 0f00000000;
	mul.rn.f32 	%f61, %f1, %f17;
	mov.b32 	%r81, 0;
	bra.uni 	$L__BB8_9;
$L__BB8_4:
	mov.b32 	%r3, %f1;
	shl.b32 	%r34, %r3, 8;
	or.b32  	%r4, %r34, -2147483648;
	mov.b64 	%rd43, 0;
	mov.b32 	%r78, 0;
	mov.u64 	%rd41, __cudart_i2opi_f;
	mov.u64 	%rd42, %rd1;
$L__BB8_5:
	.pragma "nounroll";
	ld.global.nc.u32 	%r35, [%rd41];
	mad.wide.u32 	%rd24, %r35, %r4, %rd43;
	shr.u64 	%rd43, %rd24, 32;
	st.local.u32 	[%rd42], %rd24;
	add.s32 	%r78, %r78, 1;
	add.s64 	%rd42, %rd42, 4;
	add.s64 	%rd41, %rd41, 4;
	setp.ne.s32 	%p4, %r78, 6;
	@%p4 bra 	$L__BB8_5;
	shr.u32 	%r36, %r3, 23;
	st.local.u32 	[%rd1+24], %rd43;
	and.b32  	%r7, %r36, 31;
	and.b32  	%r37, %r36, 224;
	add.s32 	%r38, %r37, -128;
	shr.u32 	%r39, %r38, 5;
	mul.wide.u32 	%rd25, %r39, 4;
	sub.s64 	%rd8, %rd1, %rd25;
	ld.local.u32 	%r79, [%rd8+24];
	ld.local.u32 	%r80, [%rd8+20];
	setp.eq.s32 	%p5, %r7, 0;
	@%p5 bra 	$L__BB8_8;
	shf.l.wrap.b32 	%r79, %r80, %r79, %r7;
	ld.local.u32 	%r40, [%rd8+16];
	shf.l.wrap.b32 	%r80, %r40, %r80, %r7;
$L__BB8_8:
	shr.u32 	%r41, %r79, 30;
	shf.l.wrap.b32 	%r42, %r80, %r79, 2;
	shl.b32 	%r43, %r80, 2;
	shr.u32 	%r44, %r42, 31;
	add.s32 	%r45, %r44, %r41;
	neg.s32 	%r46, %r45;
	setp.lt.s32 	%p6, %r3, 0;
	selp.b32 	%r81, %r46, %r45, %p6;
	xor.b32  	%r47, %r42, %r3;
	shr.s32 	%r48, %r42, 31;
	xor.b32  	%r49, %r48, %r42;
	xor.b32  	%r50, %r48, %r43;
	cvt.u64.u32 	%rd26, %r49;
	shl.b64 	%rd27, %rd26, 32;
	cvt.u64.u32 	%rd28, %r50;
	or.b64  	%rd29, %rd27, %rd28;
	cvt.rn.f64.s64 	%fd1, %rd29;
	mul.f64 	%fd2, %fd1, 0d3BF921FB54442D19;
	cvt.rn.f32.f64 	%f15, %fd2;
	neg.f32 	%f16, %f15;
	setp.lt.s32 	%p7, %r47, 0;
	selp.f32 	%f61, %f16, %f15, %p7;
$L__BB8_9:
	setp.ltu.f32 	%p8, %f3, 0f47CE4780;
	mul.rn.f32 	%f18, %f61, %f61;
	and.b32  	%r52, %r81, 1;
	setp.eq.b32 	%p9, %r52, 1;
	selp.f32 	%f19, 0f3F800000, %f61, %p9;
	fma.rn.f32 	%f20, %f18, %f19, 0f00000000;
	fma.rn.f32 	%f21, %f18, 0f37CBAC00, 0fBAB607ED;
	selp.f32 	%f22, %f21, 0fB94D4153, %p9;
	selp.f32 	%f23, 0f3D2AAABB, 0f3C0885E4, %p9;
	fma.rn.f32 	%f24, %f22, %f18, %f23;
	selp.f32 	%f25, 0fBEFFFFFF, 0fBE2AAAA8, %p9;
	fma.rn.f32 	%f26, %f24, %f18, %f25;
	fma.rn.f32 	%f27, %f26, %f20, %f19;
	and.b32  	%r53, %r81, 2;
	setp.eq.s32 	%p10, %r53, 0;
	mov.f32 	%f28, 0f00000000;
	sub.f32 	%f29, %f28, %f27;
	selp.f32 	%f7, %f27, %f29, %p10;
	@%p8 bra 	$L__BB8_17;
	setp.neu.f32 	%p11, %f3, 0f7F800000;
	@%p11 bra 	$L__BB8_12;
	mov.f32 	%f32, 0f00000000;
	mul.rn.f32 	%f62, %f1, %f32;
	mov.b32 	%r85, 0;
	bra.uni 	$L__BB8_17;
$L__BB8_12:
	mov.b32 	%r16, %f1;
	shl.b32 	%r55, %r16, 8;
	or.b32  	%r17, %r55, -2147483648;
	mov.b64 	%rd46, 0;
	mov.b32 	%r82, 0;
	mov.u64 	%rd44, __cudart_i2opi_f;
	mov.u64 	%rd45, %rd1;
$L__BB8_13:
	.pragma "nounroll";
	ld.global.nc.u32 	%r56, [%rd44];
	mad.wide.u32 	%rd32, %r56, %r17, %rd46;
	shr.u64 	%rd46, %rd32, 32;
	st.local.u32 	[%rd45], %rd32;
	add.s32 	%r82, %r82, 1;
	add.s64 	%rd45, %rd45, 4;
	add.s64 	%rd44, %rd44, 4;
	setp.ne.s32 	%p12, %r82, 6;
	@%p12 bra 	$L__BB8_13;
	shr.u32 	%r57, %r16, 23;
	st.local.u32 	[%rd1+24], %rd46;
	and.b32  	%r20, %r57, 31;
	and.b32  	%r58, %r57, 224;
	add.s32 	%r59, %r58, -128;
	shr.u32 	%r60, %r59, 5;
	mul.wide.u32 	%rd33, %r60, 4;
	sub.s64 	%rd15, %rd1, %rd33;
	ld.local.u32 	%r83, [%rd15+24];
	ld.local.u32 	%r84, [%rd15+20];
	setp.eq.s32 	%p13, %r20, 0;
	@%p13 bra 	$L__BB8_16;
	shf.l.wrap.b32 	%r83, %r84, %r83, %r20;
	ld.local.u32 	%r61, [%rd15+16];
	shf.l.wrap.b32 	%r84, %r61, %r84, %r20;
$L__BB8_16:
	shr.u32 	%r62, %r83, 30;
	shf.l.wrap.b32 	%r63, %r84, %r83, 2;
	shl.b32 	%r64, %r84, 2;
	shr.u32 	%r65, %r63, 31;
	add.s32 	%r66, %r65, %r62;
	neg.s32 	%r67, %r66;
	setp.lt.s32 	%p14, %r16, 0;
	selp.b32 	%r85, %r67, %r66, %p14;
	xor.b32  	%r68, %r63, %r16;
	shr.s32 	%r69, %r63, 31;
	xor.b32  	%r70, %r69, %r63;
	xor.b32  	%r71, %r69, %r64;
	cvt.u64.u32 	%rd34, %r70;
	shl.b64 	%rd35, %rd34, 32;
	cvt.u64.u32 	%rd36, %r71;
	or.b64  	%rd37, %rd35, %rd36;
	cvt.rn.f64.s64 	%fd3, %rd37;
	mul.f64 	%fd4, %fd3, 0d3BF921FB54442D19;
	cvt.rn.f32.f64 	%f30, %fd4;
	neg.f32 	%f31, %f30;
	setp.lt.s32 	%p15, %r68, 0;
	selp.f32 	%f62, %f31, %f30, %p15;
$L__BB8_17:
	add.s32 	%r73, %r85, 1;
	mul.rn.f32 	%f33, %f62, %f62;
	and.b32  	%r74, %r85, 1;
	setp.eq.b32 	%p16, %r74, 1;
	selp.f32 	%f34, %f62, 0f3F800000, %p16;
	fma.rn.f32 	%f35, %f33, %f34, 0f00000000;
	fma.rn.f32 	%f36, %f33, 0f37CBAC00, 0fBAB607ED;
	selp.f32 	%f37, 0fB94D4153, %f36, %p16;
	selp.f32 	%f38, 0f3C0885E4, 0f3D2AAABB, %p16;
	fma.rn.f32 	%f39, %f37, %f33, %f38;
	selp.f32 	%f40, 0fBE2AAAA8, 0fBEFFFFFF, %p16;
	fma.rn.f32 	%f41, %f39, %f33, %f40;
	fma.rn.f32 	%f42, %f41, %f35, %f34;
	and.b32  	%r75, %r73, 2;
	setp.eq.s32 	%p17, %r75, 0;
	mov.f32 	%f43, 0f00000000;
	sub.f32 	%f44, %f43, %f42;
	selp.f32 	%f45, %f42, %f44, %p17;
	fma.rn.f32 	%f46, %f1, 0f3BBB989D, 0f3F000000;
	cvt.sat.f32.f32 	%f47, %f46;
	mov.f32 	%f48, 0f4B400001;
	mov.f32 	%f49, 0f437C0000;
	fma.rm.f32 	%f50, %f47, %f49, %f48;
	add.f32 	%f51, %f50, 0fCB40007F;
	neg.f32 	%f52, %f51;
	fma.rn.f32 	%f53, %f1, 0f3FB8AA3B, %f52;
	fma.rn.f32 	%f54, %f1, 0f32A57060, %f53;
	mov.b32 	%r76, %f50;
	shl.b32 	%r77, %r76, 23;
	mov.b32 	%f55, %r77;
	ex2.approx.ftz.f32 	%f56, %f54;
	mul.f32 	%f57, %f56, %f55;
	fma.rn.f32 	%f58, %f1, %f1, 0f3F800000;
	div.rn.f32 	%f59, %f57, %f58;
	fma.rn.f32 	%f60, %f7, %f45, %f59;
	cvta.to.global.u64 	%rd38, %rd16;
	add.s64 	%rd40, %rd38, %rd20;
	st.global.f32 	[%rd40], %f60;
$L__BB8_18:
	ret;

}
	// .globl	_Z14mathFastKernelPfS_i
.visible .entry _Z14mathFastKernelPfS_i(
	.param .u64 .ptr .align 1 _Z14mathFastKernelPfS_i_param_0,
	.param .u64 .ptr .align 1 _Z14mathFastKernelPfS_i_param_1,
	.param .u32 _Z14mathFastKernelPfS_i_param_2
)
{
	.reg .pred 	%p<2>;
	.reg .b32 	%r<6>;
	.reg .b32 	%f<9>;
	.reg .b64 	%rd<8>;

	ld.param.u64 	%rd1, [_Z14mathFastKernelPfS_i_param_0];
	ld.param.u64 	%rd2, [_Z14mathFastKernelPfS_i_param_1];
	ld.param.u32 	%r2, [_Z14mathFastKernelPfS_i_param_2];
	mov.u32 	%r3, %ctaid.x;
	mov.u32 	%r4, %ntid.x;
	mov.u32 	%r5, %tid.x;
	mad.lo.s32 	%r1, %r3, %r4, %r5;
	setp.ge.s32 	%p1, %r1, %r2;
	@%p1 bra 	$L__BB9_2;
	cvta.to.global.u64 	%rd3, %rd2;
	cvta.to.global.u64 	%rd4, %rd1;
	mul.wide.s32 	%rd5, %r1, 4;
	add.s64 	%rd6, %rd3, %rd5;
	ld.global.f32 	%f1, [%rd6];
	sin.approx.f32 	%f2, %f1;
	cos.approx.f32 	%f3, %f1;
	mul.f32 	%f4, %f1, 0f3FB8AA3B;
	ex2.approx.f32 	%f5, %f4;
	fma.rn.f32 	%f6, %f1, %f1, 0f3F800000;
	div.rn.f32 	%f7, %f5, %f6;
	fma.rn.f32 	%f8, %f2, %f3, %f7;
	add.s64 	%rd7, %rd4, %rd5;
	st.global.f32 	[%rd7], %f8;
$L__BB9_2:
	ret;

}
	// .globl	_Z15mathFusedKernelPfS_i
.visible .entry _Z15mathFusedKernelPfS_i(
	.param .u64 .ptr .align 1 _Z15mathFusedKernelPfS_i_param_0,
	.param .u64 .ptr .align 1 _Z15mathFusedKernelPfS_i_param_1,
	.param .u32 _Z15mathFusedKernelPfS_i_param_2
)
{
	.reg .pred 	%p<2>;
	.reg .b32 	%r<6>;
	.reg .b32 	%f<10>;
	.reg .b64 	%rd<8>;

	ld.param.u64 	%rd1, [_Z15mathFusedKernelPfS_i_param_0];
	ld.param.u64 	%rd2, [_Z15mathFusedKernelPfS_i_param_1];
	ld.param.u32 	%r2, [_Z15mathFusedKernelPfS_i_param_2];
	mov.u32 	%r3, %ctaid.x;
	mov.u32 	%r4, %ntid.x;
	mov.u32 	%r5, %tid.x;
	mad.lo.s32 	%r1, %r3, %r4, %r5;
	setp.ge.s32 	%p1, %r1, %r2;
	@%p1 bra 	$L__BB10_2;
	cvta.to.global.u64 	%rd3, %rd2;
	cvta.to.global.u64 	%rd4, %rd1;
	mul.wide.s32 	%rd5, %r1, 4;
	add.s64 	%rd6, %rd3, %rd5;
	ld.global.f32 	%f1, [%rd6];
	sin.approx.f32 	%f2, %f1;
	cos.approx.f32 	%f3, %f1;
	mul.f32 	%f4, %f1, 0f3FB8AA3B;
	ex2.approx.f32 	%f5, %f4;
	fma.rn.f32 	%f6, %f1, %f1, 0f3F800000;
	rcp.rn.f32 	%f7, %f6;
	mul.f32 	%f8, %f5, %f7;
	fma.rn.f32 	%f9, %f2, %f3, %f8;
	add.s64 	%rd7, %rd4, %rd5;
	st.global.f32 	[%rd7], %f9;
$L__BB10_2:
	ret;

}


// ===== COMPILED SASS (sm_100) =====

	.target	sm_100

	.elftype	@"ET_EXEC"


//--------------------- .note.nv.tkinfo           --------------------------
	.section	.note.nv.tkinfo,"",@"SHT_NOTE"
	.sectionflags	@"SHF_NOTE_NV_TKINFO"
	.tkinfo
        /*0018*/ 	.word	0x00000002
        /*0030*/ 	.string	""
        /*0030*/ 	.string	"ptxas"
        /*0030*/ 	.string	"Cuda compilation tools, release 13.0, V13.0.88"
        /*0030*/ 	.string	"Build cuda_13.0.r13.0/compiler.36424714_0"
        /*0030*/ 	.string	"-arch sm_100 -m 64 "



//--------------------- .note.nv.cuinfo           --------------------------
	.section	.note.nv.cuinfo,"",@"SHT_NOTE"
	.sectionflags	@"SHF_NOTE_NV_CUINFO"
        /*0018*/ 	.short	0x0002
        /*001a*/ 	.short	0x0064
        /*001c*/ 	.short	0x0082
	.zero		2


//--------------------- .nv.info                  --------------------------
	.section	.nv.info,"",@"SHT_CUDA_INFO"
	.align	4


	//----- nvinfo : EIATTR_REGCOUNT
	.align		4
        /*0000*/ 	.byte	0x04, 0x2f
        /*0002*/ 	.short	(.L_2 - .L_1)
	.align		4
.L_1:
        /*0004*/ 	.word	index@(_Z14transposeNaivePfS_ii)
        /*0008*/ 	.word	0x00000012


	//----- nvinfo : EIATTR_FRAME_SIZE
	.align		4
.L_2:
        /*000c*/ 	.byte	0x04, 0x11
        /*000e*/ 	.short	(.L_4 - .L_3)
	.align		4
.L_3:
        /*0010*/ 	.word	index@(_Z14transposeNaivePfS_ii)
        /*0014*/ 	.word	0x00000000


	//----- nvinfo : EIATTR_REGCOUNT
	.align		4
.L_4:
        /*0018*/ 	.byte	0x04, 0x2f
        /*001a*/ 	.short	(.L_6 - .L_5)
	.align		4
.L_5:
        /*001c*/ 	.word	index@(_Z18transposeCoalescedPfS_ii)
        /*0020*/ 	.word	0x00000019


	//----- nvinfo : EIATTR_FRAME_SIZE
	.align		4
.L_6:
        /*0024*/ 	.byte	0x04, 0x11
        /*0026*/ 	.short	(.L_8 - .L_7)
	.align		4
.L_7:
        /*0028*/ 	.word	index@(_Z18transposeCoalescedPfS_ii)
        /*002c*/ 	.word	0x00000000


	//----- nvinfo : EIATTR_REGCOUNT
	.align		4
.L_8:
        /*0030*/ 	.byte	0x04, 0x2f
        /*0032*/ 	.short	(.L_10 - .L_9)
	.align		4
.L_9:
        /*0034*/ 	.word	index@(_Z23transposeNoBankConflictPfS_ii)
        /*0038*/ 	.word	0x00000019


	//----- nvinfo : EIATTR_FRAME_SIZE
	.align		4
.L_10:
        /*003c*/ 	.byte	0x04, 0x11
        /*003e*/ 	.short	(.L_12 - .L_11)
	.align		4
.L_11:
        /*0040*/ 	.word	index@(_Z23transposeNoBankConflictPfS_ii)
        /*0044*/ 	.word	0x00000000


	//----- nvinfo : EIATTR_REGCOUNT
	.align		4
.L_12:
        /*0048*/ 	.byte	0x04, 0x2f
        /*004a*/ 	.short	(.L_14 - .L_13)
	.align		4
.L_13:
        /*004c*/ 	.word	index@(_Z17transposeDiagonalPfS_ii)
        /*0050*/ 	.word	0x00000020


	//----- nvinfo : EIATTR_FRAME_SIZE
	.align		4
.L_14:
        /*0054*/ 	.byte	0x04, 0x11
        /*0056*/ 	.short	(.L_16 - .L_15)
	.align		4
.L_15:
        /*0058*/ 	.word	index@(_Z17transposeDiagonalPfS_ii)
        /*005c*/ 	.word	0x00000000


	//----- nvinfo : EIATTR_REGCOUNT
	.align		4
.L_16:
        /*0060*/ 	.byte	0x04, 0x2f
        /*0062*/ 	.short	(.L_18 - .L_17)
	.align		4
.L_17:
        /*0064*/ 	.word	index@(_Z13occupancyDemoPfS_i)
        /*0068*/ 	.word	0x0000000a


	//----- nvinfo : EIATTR_FRAME_SIZE
	.align		4
.L_18:
        /*006c*/ 	.byte	0x04, 0x11
        /*006e*/ 	.short	(.L_20 - .L_19)
	.align		4
.L_19:
        /*0070*/ 	.word	index@(_Z13occupancyDemoPfS_i)
        /*0074*/ 	.word	0x00000000


	//----- nvinfo : EIATTR_REGCOUNT
	.align		4
.L_20:
        /*0078*/ 	.byte	0x04, 0x2f
        /*007a*/ 	.short	(.L_22 - .L_21)
	.align		4
.L_21:
        /*007c*/ 	.word	index@(_Z21branchDivergentKernelPfi)
        /*0080*/ 	.word	0x00000014


	//----- nvinfo : EIATTR_FRAME_SIZE
	.align		4
.L_22:
        /*0084*/ 	.byte	0x04, 0x11
        /*0086*/ 	.short	(.L_24 - .L_23)
	.align		4
.L_23:
        /*0088*/ 	.word	index@(_Z21branchDivergentKernelPfi)
        /*008c*/ 	.word	0x00000000


	//----- nvinfo : EIATTR_REGCOUNT
	.align		4
.L_24:
        /*0090*/ 	.byte	0x04, 0x2f
        /*0092*/ 	.short	(.L_26 - .L_25)
	.align		4
.L_25:
        /*0094*/ 	.word	index@(_Z21branchOptimizedKernelPfi)
        /*0098*/ 	.word	0x00000017


	//----- nvinfo : EIATTR_FRAME_SIZE
	.align		4
.L_26:
        /*009c*/ 	.byte	0x04, 0x11
        /*009e*/ 	.short	(.L_28 - .L_27)
	.align		4
.L_27:
        /*00a0*/ 	.word	index@(_Z21branchOptimizedKernelPfi)
        /*00a4*/ 	.word	0x00000000


	//----- nvinfo : EIATTR_REGCOUNT
	.align		4
.L_28:
        /*00a8*/ 	.byte	0x04, 0x2f
        /*00aa*/ 	.short	(.L_30 - .L_29)
	.align		4
.L_29:
        /*00ac*/ 	.word	index@(_Z23branchWarpAlignedKernelPfS_i)
        /*00b0*/ 	.word	0x00000015


	//----- nvinfo : EIATTR_FRAME_SIZE
	.align		4
.L_30:
        /*00b4*/ 	.byte	0x04, 0x11
        /*00b6*/ 	.short	(.L_32 - .L_31)
	.align		4
.L_31:
        /*00b8*/ 	.word	index@(_Z23branchWarpAlignedKernelPfS_i)
        /*00bc*/ 	.word	0x00000000


	//----- nvinfo : EIATTR_REGCOUNT
	.align		4
.L_32:
        /*00c0*/ 	.byte	0x04, 0x2f
        /*00c2*/ 	.short	(.L_34 - .L_33)
	.align		4
.L_33:
        /*00c4*/ 	.word	index@(_Z14mathSlowKernelPfS_i)
        /*00c8*/ 	.word	0x00000015


	//----- nvinfo : EIATTR_FRAME_SIZE
	.align		4
.L_34:
        /*00cc*/ 	.byte	0x04, 0x11
        /*00ce*/ 	.short	(.L_36 - .L_35)
	.align		4
.L_35:
        /*00d0*/ 	.word	index@($__internal_2_$__cuda_sm3x_div_rn_noftz_f32_slowpath)
        /*00d4*/ 	.word	0x00000000


	//----- nvinfo : EIATTR_FRAME_SIZE
	.align		4
.L_36:
        /*00d8*/ 	.byte	0x04, 0x11
        /*00da*/ 	.short	(.L_38 - .L_37)
	.align		4
.L_37:
        /*00dc*/ 	.word	index@(_Z14mathSlowKernelPfS_i)
        /*00e0*/ 	.word	0x00000000


	//----- nvinfo : EIATTR_REGCOUNT
	.align		4
.L_38:
        /*00e4*/ 	.byte	0x04, 0x2f
        /*00e6*/ 	.short	(.L_40 - .L_39)
	.align		4
.L_39:
        /*00e8*/ 	.word	index@(_Z14mathFastKernelPfS_i)
        /*00ec*/ 	.word	0x00000011


	//----- nvinfo : EIATTR_FRAME_SIZE
	.align		4
.L_40:
        /*00f0*/ 	.byte	0x04, 0x11
        /*00f2*/ 	.short	(.L_42 - .L_41)
	.align		4
.L_41:
        /*00f4*/ 	.word	index@($__internal_1_$__cuda_sm3x_div_rn_noftz_f32_slowpath)
        /*00f8*/ 	.word	0x00000000


	//----- nvinfo : EIATTR_FRAME_SIZE
	.align		4
.L_42:
        /*00fc*/ 	.byte	0x04, 0x11
        /*00fe*/ 	.short	(.L_44 - .L_43)
	.align		4
.L_43:
        /*0100*/ 	.word	index@(_Z14mathFastKernelPfS_i)
        /*0104*/ 	.word	0x00000000


	//----- nvinfo : EIATTR_REGCOUNT
	.align		4
.L_44:
        /*0108*/ 	.byte	0x04, 0x2f
        /*010a*/ 	.short	(.L_46 - .L_45)
	.align		4
.L_45:
        /*010c*/ 	.word	index@(_Z15mathFusedKernelPfS_i)
        /*0110*/ 	.word	0x00000011


	//----- nvinfo : EIATTR_FRAME_SIZE
	.align		4
.L_46:
        /*0114*/ 	.byte	0x04, 0x11
        /*0116*/ 	.short	(.L_48 - .L_47)
	.align		4
.L_47:
        /*0118*/ 	.word	index@($__internal_0_$__cuda_sm20_rcp_rn_f32_slowpath)
        /*011c*/ 	.word	0x00000000


	//----- nvinfo : EIATTR_FRAME_SIZE
	.align		4
.L_48:
        /*0120*/ 	.byte	0x04, 0x11
        /*0122*/ 	.short	(.L_50 - .L_49)
	.align		4
.L_49:
        /*0124*/ 	.word	index@(_Z15mathFusedKernelPfS_i)
        /*0128*/ 	.word	0x00000000


	//----- nvinfo : EIATTR_MIN_STACK_SIZE
	.align		4
.L_50:
        /*012c*/ 	.byte	0x04, 0x12
        /*012e*/ 	.short	(.L_52 - .L_51)
	.align		4
.L_51:
        /*0130*/ 	.word	index@(_Z15mathFusedKernelPfS_i)
        /*0134*/ 	.word	0x00000000


	//----- nvinfo : EIATTR_MIN_STACK_SIZE
	.align		4
.L_52:
        /*0138*/ 	.byte	0x04, 0x12
        /*013a*/ 	.short	(.L_54 - .L_53)
	.align		4
.L_53:
        /*013c*/ 	.word	index@(_Z14mathFastKernelPfS_i)
        /*0140*/ 	.word	0x00000000


	//----- nvinfo : EIATTR_MIN_STACK_SIZE
	.align		4
.L_54:
        /*0144*/ 	.byte	0x04, 0x12
        /*0146*/ 	.short	(.L_56 - .L_55)
	.align		4
.L_55:
        /*0148*/ 	.word	index@(_Z14mathSlowKernelPfS_i)
        /*014c*/ 	.word	0x00000000


	//----- nvinfo : EIATTR_MIN_STACK_SIZE
	.align		4
.L_56:
        /*0150*/ 	.byte	0x04, 0x12
        /*0152*/ 	.short	(.L_58 - .L_57)
	.align		4
.L_57:
        /*0154*/ 	.word	index@(_Z23branchWarpAlignedKernelPfS_i)
        /*0158*/ 	.word	0x00000000


	//----- nvinfo : EIATTR_MIN_STACK_SIZE
	.align		4
.L_58:
        /*015c*/ 	.byte	0x04, 0x12
        /*015e*/ 	.short	(.L_60 - .L_59)
	.align		4
.L_59:
        /*0160*/ 	.word	index@(_Z21branchOptimizedKernelPfi)
        /*0164*/ 	.word	0x00000000


	//----- nvinfo : EIATTR_MIN_STACK_SIZE
	.align		4
.L_60:
        /*0168*/ 	.byte	0x04, 0x12
        /*016a*/ 	.short	(.L_62 - .L_61)
	.align		4
.L_61:
        /*016c*/ 	.word	index@(_Z21branchDivergentKernelPfi)
        /*0170*/ 	.word	0x00000000


	//----- nvinfo : EIATTR_MIN_STACK_SIZE
	.align		4
.L_62:
        /*0174*/ 	.byte	0x04, 0x12
        /*0176*/ 	.short	(.L_64 - .L_63)
	.align		4
.L_63:
        /*0178*/ 	.word	index@(_Z13occupancyDemoPfS_i)
        /*017c*/ 	.word	0x00000000


	//----- nvinfo : EIATTR_MIN_STACK_SIZE
	.align		4
.L_64:
        /*0180*/ 	.byte	0x04, 0x12
        /*0182*/ 	.short	(.L_66 - .L_65)
	.align		4
.L_65:
        /*0184*/ 	.word	index@(_Z17transposeDiagonalPfS_ii)
        /*0188*/ 	.word	0x00000000


	//----- nvinfo : EIATTR_MIN_STACK_SIZE
	.align		4
.L_66:
        /*018c*/ 	.byte	0x04, 0x12
        /*018e*/ 	.short	(.L_68 - .L_67)
	.align		4
.L_67:
        /*0190*/ 	.word	index@(_Z23transposeNoBankConflictPfS_ii)
        /*0194*/ 	.word	0x00000000


	//----- nvinfo : EIATTR_MIN_STACK_SIZE
	.align		4
.L_68:
        /*0198*/ 	.byte	0x04, 0x12
        /*019a*/ 	.short	(.L_70 - .L_69)
	.align		4
.L_69:
        /*019c*/ 	.word	index@(_Z18transposeCoalescedPfS_ii)
        /*01a0*/ 	.word	0x00000000


	//----- nvinfo : EIATTR_MIN_STACK_SIZE
	.align		4
.L_70:
        /*01a4*/ 	.byte	0x04, 0x12
        /*01a6*/ 	.short	(.L_72 - .L_71)
	.align		4
.L_71:
        /*01a8*/ 	.word	index@(_Z14transposeNaivePfS_ii)
        /*01ac*/ 	.word	0x00000000
.L_72:


//--------------------- .nv.compat                --------------------------
	.section	.nv.compat,"",@"SHT_CUDA_COMPAT_INFO"
	.align	4
        /*0000*/ 	.byte	0x02, 0x09, 0x00, 0x00, 0x02, 0x02, 0x01, 0x00, 0x02, 0x05, 0x05, 0x00, 0x03, 0x07, 0x01, 0x01
        /*0010*/ 	.byte	0x02, 0x03, 0x00, 0x00, 0x02, 0x06, 0x01, 0x00, 0x04, 0x0b, 0x08, 0x00, 0x01, 0x00, 0x00, 0x00
        /*0020*/ 	.byte	0x00, 0x00, 0x00, 0x00


//--------------------- .nv.info._Z15mathFusedKernelPfS_i --------------------------
	.section	.nv.info._Z15mathFusedKernelPfS_i,"",@"SHT_CUDA_INFO"
	.sectionflags	@""
	.align	4


	//----- nvinfo : EIATTR_CUDA_API_VERSION
	.align		4
        /*0000*/ 	.byte	0x04, 0x37
        /*0002*/ 	.short	(.L_74 - .L_73)
.L_73:
        /*0004*/ 	.word	0x00000082


	//----- nvinfo : EIATTR_KPARAM_INFO
	.align		4
.L_74:
        /*0008*/ 	.byte	0x04, 0x17
        /*000a*/ 	.short	(.L_76 - .L_75)
.L_75:
        /*000c*/ 	.word	0x00000000
        /*0010*/ 	.short	0x0002
        /*0012*/ 	.short	0x0010
        /*0014*/ 	.byte	0x00, 0xf0, 0x11, 0x00


	//----- nvinfo : EIATTR_KPARAM_INFO
	.align		4
.L_76:
        /*0018*/ 	.byte	0x04, 0x17
        /*001a*/ 	.short	(.L_78 - .L_77)
.L_77:
        /*001c*/ 	.word	0x00000000
        /*0020*/ 	.short	0x0001
        /*0022*/ 	.short	0x0008
        /*0024*/ 	.byte	0x00, 0xf5, 0x21, 0x00


	//----- nvinfo : EIATTR_KPARAM_INFO
	.align		4
.L_78:
        /*0028*/ 	.byte	0x04, 0x17
        /*002a*/ 	.short	(.L_80 - .L_79)
.L_79:
        /*002c*/ 	.word	0x00000000
        /*0030*/ 	.short	0x0000
        /*0032*/ 	.short	0x0000
        /*0034*/ 	.byte	0x00, 0xf5, 0x21, 0x00


	//----- nvinfo : EIATTR_SPARSE_MMA_MASK
	.align		4
.L_80:
        /*0038*/ 	.byte	0x03, 0x50
        /*003a*/ 	.short	0x0000


	//----- nvinfo : EIATTR_MAXREG_COUNT
	.align		4
        /*003c*/ 	.byte	0x03, 0x1b
        /*003e*/ 	.short	0x00ff


	//----- nvinfo : EIATTR_MERCURY_ISA_VERSION
	.align		4
        /*0040*/ 	.byte	0x03, 0x5f
        /*0042*/ 	.short	0x0101


	//----- nvinfo : EIATTR_VRC_CTA_INIT_COUNT
	.align		4
        /*0044*/ 	.byte	0x02, 0x4a
	.zero		1
	.zero		1


	//----- nvinfo : EIATTR_EXIT_INSTR_OFFSETS
	.align		4
        /*0048*/ 	.byte	0x04, 0x1c
        /*004a*/ 	.short	(.L_82 - .L_81)


	//   ....[0]....
.L_81:
        /*004c*/ 	.word	0x00000070


	//   ....[1]....
        /*0050*/ 	.word	0x00000270


	//----- nvinfo : EIATTR_CRS_STACK_SIZE
	.align		4
.L_82:
        /*0054*/ 	.byte	0x04, 0x1e
        /*0056*/ 	.short	(.L_84 - .L_83)
.L_83:
        /*0058*/ 	.word	0x00000000


	//----- nvinfo : EIATTR_CBANK_PARAM_SIZE
	.align		4
.L_84:
        /*005c*/ 	.byte	0x03, 0x19
        /*005e*/ 	.short	0x0014


	//----- nvinfo : EIATTR_PARAM_CBANK
	.align		4
        /*0060*/ 	.byte	0x04, 0x0a
        /*0062*/ 	.short	(.L_86 - .L_85)
	.align		4
.L_85:
        /*0064*/ 	.word	index@(.nv.constant0._Z15mathFusedKernelPfS_i)
        /*0068*/ 	.short	0x0380
        /*006a*/ 	.short	0x0014


	//----- nvinfo : EIATTR_SW_WAR
	.align		4
.L_86:
        /*006c*/ 	.byte	0x04, 0x36
        /*006e*/ 	.short	(.L_88 - .L_87)
.L_87:
        /*0070*/ 	.word	0x00000008
.L_88:


//--------------------- .nv.info._Z14mathFastKernelPfS_i --------------------------
	.section	.nv.info._Z14mathFastKernelPfS_i,"",@"SHT_CUDA_INFO"
	.sectionflags	@""
	.align	4


	//----- nvinfo : EIATTR_CUDA_API_VERSION
	.align		4
        /*0000*/ 	.byte	0x04, 0x37
        /*0002*/ 	.short	(.L_90 - .L_89)
.L_89:
        /*0004*/ 	.word	0x00000082


	//----- nvinfo : EIATTR_KPARAM_INFO
	.align		4
.L_90:
        /*0008*/ 	.byte	0x04, 0x17
        /*000a*/ 	.short	(.L_92 - .L_91)
.L_91:
        /*000c*/ 	.word	0x00000000
        /*0010*/ 	.short	0x0002
        /*0012*/ 	.short	0x0010
        /*0014*/ 	.byte	0x00, 0xf0, 0x11, 0x00


	//----- nvinfo : EIATTR_KPARAM_INFO
	.align		4
.L_92:
        /*0018*/ 	.byte	0x04, 0x17
        /*001a*/ 	.short	(.L_94 - .L_93)
.L_93:
        /*001c*/ 	.word	0x00000000
        /*0020*/ 	.short	0x0001
        /*0022*/ 	.short	0x0008
        /*0024*/ 	.byte	0x00, 0xf5, 0x21, 0x00


	//----- nvinfo : EIATTR_KPARAM_INFO
	.align		4
.L_94:
        /*0028*/ 	.byte	0x04, 0x17
        /*002a*/ 	.short	(.L_96 - .L_95)
.L_95:
        /*002c*/ 	.word	0x00000000
        /*0030*/ 	.short	0x0000
        /*0032*/ 	.short	0x0000
        /*0034*/ 	.byte	0x00, 0xf5, 0x21, 0x00


	//----- nvinfo : EIATTR_SPARSE_MMA_MASK
	.align		4
.L_96:
        /*0038*/ 	.byte	0x03, 0x50
        /*003a*/ 	.short	0x0000


	//----- nvinfo : EIATTR_MAXREG_COUNT
	.align		4
        /*003c*/ 	.byte	0x03, 0x1b
        /*003e*/ 	.short	0x00ff


	//----- nvinfo : EIATTR_MERCURY_ISA_VERSION
	.align		4
        /*0040*/ 	.byte	0x03, 0x5f
        /*0042*/ 	.short	0x0101


	//----- nvinfo : EIATTR_VRC_CTA_INIT_COUNT
	.align		4
        /*0044*/ 	.byte	0x02, 0x4a
	.zero		1
	.zero		1


	//----- nvinfo : EIATTR_EXIT_INSTR_OFFSETS
	.align		4
        /*0048*/ 	.byte	0x04, 0x1c
        /*004a*/ 	.short	(.L_98 - .L_97)


	//   ....[0]....
.L_97:
        /*004c*/ 	.word	0x00000070


	//   ....[1]....
        /*0050*/ 	.word	0x00000260


	//----- nvinfo : EIATTR_CRS_STACK_SIZE
	.align		4
.L_98:
        /*0054*/ 	.byte	0x04, 0x1e
        /*0056*/ 	.short	(.L_100 - .L_99)
.L_99:
        /*0058*/ 	.word	0x00000000


	//----- nvinfo : EIATTR_CBANK_PARAM_SIZE
	.align		4
.L_100:
        /*005c*/ 	.byte	0x03, 0x19
        /*005e*/ 	.short	0x0014


	//----- nvinfo : EIATTR_PARAM_CBANK
	.align		4
        /*0060*/ 	.byte	0x04, 0x0a
        /*0062*/ 	.short	(.L_102 - .L_101)
	.align		4
.L_101:
        /*0064*/ 	.word	index@(.nv.constant0._Z14mathFastKernelPfS_i)
        /*0068*/ 	.short	0x0380
        /*006a*/ 	.short	0x0014


	//----- nvinfo : EIATTR_SW_WAR
	.align		4
.L_102:
        /*006c*/ 	.byte	0x04, 0x36
        /*006e*/ 	.short	(.L_104 - .L_103)
.L_103:
        /*0070*/ 	.word	0x00000008
.L_104:


//--------------------- .nv.info._Z14mathSlowKernelPfS_i --------------------------
	.section	.nv.info._Z14mathSlowKernelPfS_i,"",@"SHT_CUDA_INFO"
	.sectionflags	@""
	.align	4


	//----- nvinfo : EIATTR_CUDA_API_VERSION
	.align		4
        /*0000*/ 	.byte	0x04, 0x37
        /*0002*/ 	.short	(.L_106 - .L_105)
.L_105:
        /*0004*/ 	.word	0x00000082


	//----- nvinfo : EIATTR_KPARAM_INFO
	.align		4
.L_106:
        /*0008*/ 	.byte	0x04, 0x17
        /*000a*/ 	.short	(.L_108 - .L_107)
.L_107:
        /*000c*/ 	.word	0x00000000
        /*0010*/ 	.short	0x0002
        /*0012*/ 	.short	0x0010
        /*0014*/ 	.byte	0x00, 0xf0, 0x11, 0x00


	//----- nvinfo : EIATTR_KPARAM_INFO
	.align		4
.L_108:
        /*0018*/ 	.byte	0x04, 0x17
        /*001a*/ 	.short	(.L_110 - .L_109)
.L_109:
        /*001c*/ 	.word	0x00000000
        /*0020*/ 	.short	0x0001
        /*0022*/ 	.short	0x0008
        /*0024*/ 	.byte	0x00, 0xf5, 0x21, 0x00


	//----- nvinfo : EIATTR_KPARAM_INFO
	.align		4
.L_110:
        /*0028*/ 	.byte	0x04, 0x17
        /*002a*/ 	.short	(.L_112 - .L_111)
.L_111:
        /*002c*/ 	.word	0x00000000
        /*0030*/ 	.short	0x0000
        /*0032*/ 	.short	0x0000
        /*0034*/ 	.byte	0x00, 0xf5, 0x21, 0x00


	//----- nvinfo : EIATTR_SPARSE_MMA_MASK
	.align		4
.L_112:
        /*0038*/ 	.byte	0x03, 0x50
        /*003a*/ 	.short	0x0000


	//----- nvinfo : EIATTR_MAXREG_COUNT
	.align		4
        /*003c*/ 	.byte	0x03, 0x1b
        /*003e*/ 	.short	0x00ff


	//----- nvinfo : EIATTR_MERCURY_ISA_VERSION
	.align		4
        /*0040*/ 	.byte	0x03, 0x5f
        /*0042*/ 	.short	0x0101


	//----- nvinfo : EIATTR_VRC_CTA_INIT_COUNT
	.align		4
        /*0044*/ 	.byte	0x02, 0x4a
	.zero		1
	.zero		1


	//----- nvinfo : EIATTR_EXIT_INSTR_OFFSETS
	.align		4
        /*0048*/ 	.byte	0x04, 0x1c
        /*004a*/ 	.short	(.L_114 - .L_113)


	//   ....[0]....
.L_113:
        /*004c*/ 	.word	0x00000070


	//   ....[1]....
        /*0050*/ 	.word	0x00001190


	//----- nvinfo : EIATTR_CRS_STACK_SIZE
	.align		4
.L_114:
        /*0054*/ 	.byte	0x04, 0x1e
        /*0056*/ 	.short	(.L_116 - .L_115)
.L_115:
        /*0058*/ 	.word	0x00000000


	//----- nvinfo : EIATTR_CBANK_PARAM_SIZE
	.align		4
.L_116:
        /*005c*/ 	.byte	0x03, 0x19
        /*005e*/ 	.short	0x0014


	//----- nvinfo : EIATTR_PARAM_CBANK
	.align		4
        /*0060*/ 	.byte	0x04, 0x0a
        /*0062*/ 	.short	(.L_118 - .L_117)
	.align		4
.L_117:
        /*0064*/ 	.word	index@(.nv.constant0._Z14mathSlowKernelPfS_i)
        /*0068*/ 	.short	0x0380
        /*006a*/ 	.short	0x0014


	//----- nvinfo : EIATTR_SW_WAR
	.align		4
.L_118:
        /*006c*/ 	.byte	0x04, 0x36
        /*006e*/ 	.short	(.L_120 - .L_119)
.L_119:
        /*0070*/ 	.word	0x00000008
.L_120:


//--------------------- .nv.info._Z23branchWarpAlignedKernelPfS_i --------------------------
	.section	.nv.info._Z23branchWarpAlignedKernelPfS_i,"",@"SHT_CUDA_INFO"
	.sectionflags	@""
	.align	4


	//----- nvinfo : EIATTR_CUDA_API_VERSION
	.align		4
        /*0000*/ 	.byte	0x04, 0x37
        /*0002*/ 	.short	(.L_122 - .L_121)
.L_121:
        /*0004*/ 	.word	0x00000082


	//----- nvinfo : EIATTR_KPARAM_INFO
	.align		4
.L_122:
        /*0008*/ 	.byte	0x04, 0x17
        /*000a*/ 	.short	(.L_124 - .L_123)
.L_123:
        /*000c*/ 	.word	0x00000000
        /*0010*/ 	.short	0x0002
        /*0012*/ 	.short	0x0010
        /*0014*/ 	.byte	0x00, 0xf0, 0x11, 0x00


	//----- nvinfo : EIATTR_KPARAM_INFO
	.align		4
.L_124:
        /*0018*/ 	.byte	0x04, 0x17
        /*001a*/ 	.short	(.L_126 - .L_125)
.L_125:
        /*001c*/ 	.word	0x00000000
        /*0020*/ 	.short	0x0001
        /*0022*/ 	.short	0x0008
        /*0024*/ 	.byte	0x00, 0xf5, 0x21, 0x00


	//----- nvinfo : EIATTR_KPARAM_INFO
	.align		4
.L_126:
        /*0028*/ 	.byte	0x04, 0x17
        /*002a*/ 	.short	(.L_128 - .L_127)
.L_127:
        /*002c*/ 	.word	0x00000000
        /*0030*/ 	.short	0x0000
        /*0032*/ 	.short	0x0000
        /*0034*/ 	.byte	0x00, 0xf5, 0x21, 0x00


	//----- nvinfo : EIATTR_SPARSE_MMA_MASK
	.align		4
.L_128:
        /*0038*/ 	.byte	0x03, 0x50
        /*003a*/ 	.short	0x0000


	//----- nvinfo : EIATTR_MAXREG_COUNT
	.align		4
        /*003c*/ 	.byte	0x03, 0x1b
        /*003e*/ 	.short	0x00ff


	//----- nvinfo : EIATTR_MERCURY_ISA_VERSION
	.align		4
        /*0040*/ 	.byte	0x03, 0x5f
        /*0042*/ 	.short	0x0101


	//----- nvinfo : EIATTR_VRC_CTA_INIT_COUNT
	.align		4
        /*0044*/ 	.byte	0x02, 0x4a
	.zero		1
	.zero		1


	//----- nvinfo : EIATTR_EXIT_INSTR_OFFSETS
	.align		4
        /*0048*/ 	.byte	0x04, 0x1c
        /*004a*/ 	.short	(.L_130 - .L_129)


	//   ....[0]....
.L_129:
        /*004c*/ 	.word	0x00000090


	//   ....[1]....
        /*0050*/ 	.word	0x00001080


	//----- nvinfo : EIATTR_CRS_STACK_SIZE
	.align		4
.L_130:
        /*0054*/ 	.byte	0x04, 0x1e
        /*0056*/ 	.short	(.L_132 - .L_131)
.L_131:
        /*0058*/ 	.word	0x00000000


	//----- nvinfo : EIATTR_CBANK_PARAM_SIZE
	.align		4
.L_132:
        /*005c*/ 	.byte	0x03, 0x19
        /*005e*/ 	.short	0x0014


	//----- nvinfo : EIATTR_PARAM_CBANK
	.align		4
        /*0060*/ 	.byte	0x04, 0x0a
        /*0062*/ 	.short	(.L_134 - .L_133)
	.align		4
.L_133:
        /*0064*/ 	.word	index@(.nv.constant0._Z23branchWarpAlignedKernelPfS_i)
        /*0068*/ 	.short	0x0380
        /*006a*/ 	.short	0x0014


	//----- nvinfo : EIATTR_SW_WAR
	.align		4
.L_134:
        /*006c*/ 	.byte	0x04, 0x36
        /*006e*/ 	.short	(.L_136 - .L_135)
.L_135:
        /*0070*/ 	.word	0x00000008
.L_136:


//--------------------- .nv.info._Z21branchOptimizedKernelPfi --------------------------
	.section	.nv.info._Z21branchOptimizedKernelPfi,"",@"SHT_CUDA_INFO"
	.sectionflags	@""
	.align	4


	//----- nvinfo : EIATTR_CUDA_API_VERSION
	.align		4
        /*0000*/ 	.byte	0x04, 0x37
        /*0002*/ 	.short	(.L_138 - .L_137)
.L_137:
        /*0004*/ 	.word	0x00000082


	//----- nvinfo : EIATTR_KPARAM_INFO
	.align		4
.L_138:
        /*0008*/ 	.byte	0x04, 0x17
        /*000a*/ 	.short	(.L_140 - .L_139)
.L_139:
        /*000c*/ 	.word	0x00000000
        /*0010*/ 	.short	0x0001
        /*0012*/ 	.short	0x0008
        /*0014*/ 	.byte	0x00, 0xf0, 0x11, 0x00


	//----- nvinfo : EIATTR_KPARAM_INFO
	.align		4
.L_140:
        /*0018*/ 	.byte	0x04, 0x17
        /*001a*/ 	.short	(.L_142 - .L_141)
.L_141:
        /*001c*/ 	.word	0x00000000
        /*0020*/ 	.short	0x0000
        /*0022*/ 	.short	0x0000
        /*0024*/ 	.byte	0x00, 0xf5, 0x21, 0x00


	//----- nvinfo : EIATTR_SPARSE_MMA_MASK
	.align		4
.L_142:
        /*0028*/ 	.byte	0x03, 0x50
        /*002a*/ 	.short	0x0000


	//----- nvinfo : EIATTR_MAXREG_COUNT
	.align		4
        /*002c*/ 	.byte	0x03, 0x1b
        /*002e*/ 	.short	0x00ff


	//----- nvinfo : EIATTR_MERCURY_ISA_VERSION
	.align		4
        /*0030*/ 	.byte	0x03, 0x5f
        /*0032*/ 	.short	0x0101


	//----- nvinfo : EIATTR_VRC_CTA_INIT_COUNT
	.align		4
        /*0034*/ 	.byte	0x02, 0x4a
	.zero		1
	.zero		1


	//----- nvinfo : EIATTR_EXIT_INSTR_OFFSETS
	.align		4
        /*0038*/ 	.byte	0x04, 0x1c
        /*003a*/ 	.short	(.L_144 - .L_143)


	//   ....[0]....
.L_143:
        /*003c*/ 	.word	0x00000070


	//   ....[1]....
        /*0040*/ 	.word	0x00001020


	//----- nvinfo : EIATTR_CRS_STACK_SIZE
	.align		4
.L_144:
        /*0044*/ 	.byte	0x04, 0x1e
        /*0046*/ 	.short	(.L_146 - .L_145)
.L_145:
        /*0048*/ 	.word	0x00000000


	//----- nvinfo : EIATTR_CBANK_PARAM_SIZE
	.align		4
.L_146:
        /*004c*/ 	.byte	0x03, 0x19
        /*004e*/ 	.short	0x000c


	//----- nvinfo : EIATTR_PARAM_CBANK
	.align		4
        /*0050*/ 	.byte	0x04, 0x0a
        /*0052*/ 	.short	(.L_148 - .L_147)
	.align		4
.L_147:
        /*0054*/ 	.word	index@(.nv.constant0._Z21branchOptimizedKernelPfi)
        /*0058*/ 	.short	0x0380
        /*005a*/ 	.short	0x000c


	//----- nvinfo : EIATTR_SW_WAR
	.align		4
.L_148:
        /*005c*/ 	.byte	0x04, 0x36
        /*005e*/ 	.short	(.L_150 - .L_149)
.L_149:
        /*0060*/ 	.word	0x00000008
.L_150:


//--------------------- .nv.info._Z21branchDivergentKernelPfi --------------------------
	.section	.nv.info._Z21branchDivergentKernelPfi,"",@"SHT_CUDA_INFO"
	.sectionflags	@""
	.align	4


	//----- nvinfo : EIATTR_CUDA_API_VERSION
	.align		4
        /*0000*/ 	.byte	0x04, 0x37
        /*0002*/ 	.short	(.L_152 - .L_151)
.L_151:
        /*0004*/ 	.word	0x00000082


	//----- nvinfo : EIATTR_KPARAM_INFO
	.align		4
.L_152:
        /*0008*/ 	.byte	0x04, 0x17
        /*000a*/ 	.short	(.L_154 - .L_153)
.L_153:
        /*000c*/ 	.word	0x00000000
        /*0010*/ 	.short	0x0001
        /*0012*/ 	.short	0x0008
        /*0014*/ 	.byte	0x00, 0xf0, 0x11, 0x00


	//----- nvinfo : EIATTR_KPARAM_INFO
	.align		4
.L_154:
        /*0018*/ 	.byte	0x04, 0x17
        /*001a*/ 	.short	(.L_156 - .L_155)
.L_155:
        /*001c*/ 	.word	0x00000000
        /*0020*/ 	.short	0x0000
        /*0022*/ 	.short	0x0000
        /*0024*/ 	.byte	0x00, 0xf5, 0x21, 0x00


	//----- nvinfo : EIATTR_SPARSE_MMA_MASK
	.align		4
.L_156:
        /*0028*/ 	.byte	0x03, 0x50
        /*002a*/ 	.short	0x0000


	//----- nvinfo : EIATTR_MAXREG_COUNT
	.align		4
        /*002c*/ 	.byte	0x03, 0x1b
        /*002e*/ 	.short	0x00ff


	//----- nvinfo : EIATTR_MERCURY_ISA_VERSION
	.align		4
        /*0030*/ 	.byte	0x03, 0x5f
        /*0032*/ 	.short	0x0101


	//----- nvinfo : EIATTR_VRC_CTA_INIT_COUNT
	.align		4
        /*0034*/ 	.byte	0x02, 0x4a
	.zero		1
	.zero		1


	//----- nvinfo : EIATTR_EXIT_INSTR_OFFSETS
	.align		4
        /*0038*/ 	.byte	0x04, 0x1c
        /*003a*/ 	.short	(.L_158 - .L_157)


	//   ....[0]....
.L_157:
        /*003c*/ 	.word	0x00000070


	//   ....[1]....
        /*0040*/ 	.word	0x000008b0


	//   ....[2]....
        /*0044*/ 	.word	0x000010c0


	//----- nvinfo : EIATTR_CRS_STACK_SIZE
	.align		4
.L_158:
        /*0048*/ 	.byte	0x04, 0x1e
        /*004a*/ 	.short	(.L_160 - .L_159)
.L_159:
        /*004c*/ 	.word	0x00000000


	//----- nvinfo : EIATTR_CBANK_PARAM_SIZE
	.align		4
.L_160:
        /*0050*/ 	.byte	0x03, 0x19
        /*0052*/ 	.short	0x000c


	//----- nvinfo : EIATTR_PARAM_CBANK
	.align		4
        /*0054*/ 	.byte	0x04, 0x0a
        /*0056*/ 	.short	(.L_162 - .L_161)
	.align		4
.L_161:
        /*0058*/ 	.word	index@(.nv.constant0._Z21branchDivergentKernelPfi)
        /*005c*/ 	.short	0x0380
        /*005e*/ 	.short	0x000c


	//----- nvinfo : EIATTR_SW_WAR
	.align		4
.L_162:
        /*0060*/ 	.byte	0x04, 0x36
        /*0062*/ 	.short	(.L_164 - .L_163)
.L_163:
        /*0064*/ 	.word	0x00000008
.L_164:


//--------------------- .nv.info._Z13occupancyDemoPfS_i --------------------------
	.section	.nv.info._Z13occupancyDemoPfS_i,"",@"SHT_CUDA_INFO"
	.sectionflags	@""
	.align	4


	//----- nvinfo : EIATTR_CUDA_API_VERSION
	.align		4
        /*0000*/ 	.byte	0x04, 0x37
        /*0002*/ 	.short	(.L_166 - .L_165)
.L_165:
        /*0004*/ 	.word	0x00000082


	//----- nvinfo : EIATTR_KPARAM_INFO
	.align		4
.L_166:
        /*0008*/ 	.byte	0x04, 0x17
        /*000a*/ 	.short	(.L_168 - .L_167)
.L_167:
        /*000c*/ 	.word	0x00000000
        /*0010*/ 	.short	0x0002
        /*0012*/ 	.short	0x0010
        /*0014*/ 	.byte	0x00, 0xf0, 0x11, 0x00


	//----- nvinfo : EIATTR_KPARAM_INFO
	.align		4
.L_168:
        /*0018*/ 	.byte	0x04, 0x17
        /*001a*/ 	.short	(.L_170 - .L_169)
.L_169:
        /*001c*/ 	.word	0x00000000
        /*0020*/ 	.short	0x0001
        /*0022*/ 	.short	0x0008
        /*0024*/ 	.byte	0x00, 0xf5, 0x21, 0x00


	//----- nvinfo : EIATTR_KPARAM_INFO
	.align		4
.L_170:
        /*0028*/ 	.byte	0x04, 0x17
        /*002a*/ 	.short	(.L_172 - .L_171)
.L_171:
        /*002c*/ 	.word	0x00000000
        /*0030*/ 	.short	0x0000
        /*0032*/ 	.short	0x0000
        /*0034*/ 	.byte	0x00, 0xf5, 0x21, 0x00


	//----- nvinfo : EIATTR_SPARSE_MMA_MASK
	.align		4
.L_172:
        /*0038*/ 	.byte	0x03, 0x50
        /*003a*/ 	.short	0x0000


	//----- nvinfo : EIATTR_MAXREG_COUNT
	.align		4
        /*003c*/ 	.byte	0x03, 0x1b
        /*003e*/ 	.short	0x00ff


	//----- nvinfo : EIATTR_MERCURY_ISA_VERSION
	.align		4
        /*0040*/ 	.byte	0x03, 0x5f
        /*0042*/ 	.short	0x0101


	//----- nvinfo : EIATTR_VRC_CTA_INIT_COUNT
	.align		4
        /*0044*/ 	.byte	0x02, 0x4a
	.zero		1
	.zero		1


	//----- nvinfo : EIATTR_EXIT_INSTR_OFFSETS
	.align		4
        /*0048*/ 	.byte	0x04, 0x1c
        /*004a*/ 	.short	(.L_174 - .L_173)


	//   ....[0]....
.L_173:
        /*004c*/ 	.word	0x00000070


	//   ....[1]....
        /*0050*/ 	.word	0x00000100


	//----- nvinfo : EIATTR_CBANK_PARAM_SIZE
	.align		4
.L_174:
        /*0054*/ 	.byte	0x03, 0x19
        /*0056*/ 	.short	0x0014


	//----- nvinfo : EIATTR_PARAM_CBANK
	.align		4
        /*0058*/ 	.byte	0x04, 0x0a
        /*005a*/ 	.short	(.L_176 - .L_175)
	.align		4
.L_175:
        /*005c*/ 	.word	index@(.nv.constant0._Z13occupancyDemoPfS_i)
        /*0060*/ 	.short	0x0380
        /*0062*/ 	.short	0x0014


	//----- nvinfo : EIATTR_SW_WAR
	.align		4
.L_176:
        /*0064*/ 	.byte	0x04, 0x36
        /*0066*/ 	.short	(.L_178 - .L_177)
.L_177:
        /*0068*/ 	.word	0x00000008
.L_178:


//--------------------- .nv.info._Z17transposeDiagonalPfS_ii --------------------------
	.section	.nv.info._Z17transposeDiagonalPfS_ii,"",@"SHT_CUDA_INFO"
	.sectionflags	@""
	.align	4


	//----- nvinfo : EIATTR_CUDA_API_VERSION
	.align		4
        /*0000*/ 	.byte	0x04, 0x37
        /*0002*/ 	.short	(.L_180 - .L_179)
.L_179:
        /*0004*/ 	.word	0x00000082


	//----- nvinfo : EIATTR_KPARAM_INFO
	.align		4
.L_180:
        /*0008*/ 	.byte	0x04, 0x17
        /*000a*/ 	.short	(.L_182 - .L_181)
.L_181:
        /*000c*/ 	.word	0x00000000
        /*0010*/ 	.short	0x0003
        /*0012*/ 	.short	0x0014
        /*0014*/ 	.byte	0x00, 0xf0, 0x11, 0x00


	//----- nvinfo : EIATTR_KPARAM_INFO
	.align		4
.L_182:
        /*0018*/ 	.byte	0x04, 0x17
        /*001a*/ 	.short	(.L_184 - .L_183)
.L_183:
        /*001c*/ 	.word	0x00000000
        /*0020*/ 	.short	0x0002
        /*0022*/ 	.short	0x0010
        /*0024*/ 	.byte	0x00, 0xf0, 0x11, 0x00


	//----- nvinfo : EIATTR_KPARAM_INFO
	.align		4
.L_184:
        /*0028*/ 	.byte	0x04, 0x17
        /*002a*/ 	.short	(.L_186 - .L_185)
.L_185:
        /*002c*/ 	.word	0x00000000
        /*0030*/ 	.short	0x0001
        /*0032*/ 	.short	0x0008
        /*0034*/ 	.byte	0x00, 0xf5, 0x21, 0x00


	//----- nvinfo : EIATTR_KPARAM_INFO
	.align		4
.L_186:
        /*0038*/ 	.byte	0x04, 0x17
        /*003a*/ 	.short	(.L_188 - .L_187)
.L_187:
        /*003c*/ 	.word	0x00000000
        /*0040*/ 	.short	0x0000
        /*0042*/ 	.short	0x0000
        /*0044*/ 	.byte	0x00, 0xf5, 0x21, 0x00


	//----- nvinfo : EIATTR_SPARSE_MMA_MASK
	.align		4
.L_188:
        /*0048*/ 	.byte	0x03, 0x50
        /*004a*/ 	.short	0x0000


	//----- nvinfo : EIATTR_MAXREG_COUNT
	.align		4
        /*004c*/ 	.byte	0x03, 0x1b
        /*004e*/ 	.short	0x00ff


	//----- nvinfo : EIATTR_NUM_BARRIERS
	.align		4
        /*0050*/ 	.byte	0x02, 0x4c
        /*0052*/ 	.byte	0x01
	.zero		1


	//----- nvinfo : EIATTR_MERCURY_ISA_VERSION
	.align		4
        /*0054*/ 	.byte	0x03, 0x5f
        /*0056*/ 	.short	0x0101


	//----- nvinfo : EIATTR_VRC_CTA_INIT_COUNT
	.align		4
        /*0058*/ 	.byte	0x02, 0x4a
	.zero		1
	.zero		1


	//----- nvinfo : EIATTR_EXIT_INSTR_OFFSETS
	.align		4
        /*005c*/ 	.byte	0x04, 0x1c
        /*005e*/ 	.short	(.L_190 - .L_189)


	//   ....[0]....
.L_189:
        /*0060*/ 	.word	0x000005f0


	//   ....[1]....
        /*0064*/ 	.word	0x00000650


	//----- nvinfo : EIATTR_CBANK_PARAM_SIZE
	.align		4
.L_190:
        /*0068*/ 	.byte	0x03, 0x19
        /*006a*/ 	.short	0x0018


	//----- nvinfo : EIATTR_PARAM_CBANK
	.align		4
        /*006c*/ 	.byte	0x04, 0x0a
        /*006e*/ 	.short	(.L_192 - .L_191)
	.align		4
.L_191:
        /*0070*/ 	.word	index@(.nv.constant0._Z17transposeDiagonalPfS_ii)
        /*0074*/ 	.short	0x0380
        /*0076*/ 	.short	0x0018


	//----- nvinfo : EIATTR_SW_WAR
	.align		4
.L_192:
        /*0078*/ 	.byte	0x04, 0x36
        /*007a*/ 	.short	(.L_194 - .L_193)
.L_193:
        /*007c*/ 	.word	0x00000008
.L_194:


//--------------------- .nv.info._Z23transposeNoBankConflictPfS_ii --------------------------
	.section	.nv.info._Z23transposeNoBankConflictPfS_ii,"",@"SHT_CUDA_INFO"
	.sectionflags	@""
	.align	4


	//----- nvinfo : EIATTR_CUDA_API_VERSION
	.align		4
        /*0000*/ 	.byte	0x04, 0x37
        /*0002*/ 	.short	(.L_196 - .L_195)
.L_195:
        /*0004*/ 	.word	0x00000082


	//----- nvinfo : EIATTR_KPARAM_INFO
	.align		4
.L_196:
        /*0008*/ 	.byte	0x04, 0x17
        /*000a*/ 	.short	(.L_198 - .L_197)
.L_197:
        /*000c*/ 	.word	0x00000000
        /*0010*/ 	.short	0x0003
        /*0012*/ 	.short	0x0014
        /*0014*/ 	.byte	0x00, 0xf0, 0x11, 0x00


	//----- nvinfo : EIATTR_KPARAM_INFO
	.align		4
.L_198:
        /*0018*/ 	.byte	0x04, 0x17
        /*001a*/ 	.short	(.L_200 - .L_199)
.L_199:
        /*001c*/ 	.word	0x00000000
        /*0020*/ 	.short	0x0002
        /*0022*/ 	.short	0x0010
        /*0024*/ 	.byte	0x00, 0xf0, 0x11, 0x00


	//----- nvinfo : EIATTR_KPARAM_INFO
	.align		4
.L_200:
        /*0028*/ 	.byte	0x04, 0x17
        /*002a*/ 	.short	(.L_202 - .L_201)
.L_201:
        /*002c*/ 	.word	0x00000000
        /*0030*/ 	.short	0x0001
        /*0032*/ 	.short	0x0008
        /*0034*/ 	.byte	0x00, 0xf5, 0x21, 0x00


	//----- nvinfo : EIATTR_KPARAM_INFO
	.align		4
.L_202:
        /*0038*/ 	.byte	0x04, 0x17
        /*003a*/ 	.short	(.L_204 - .L_203)
.L_203:
        /*003c*/ 	.word	0x00000000
        /*0040*/ 	.short	0x0000
        /*0042*/ 	.short	0x0000
        /*0044*/ 	.byte	0x00, 0xf5, 0x21, 0x00


	//----- nvinfo : EIATTR_SPARSE_MMA_MASK
	.align		4
.L_204:
        /*0048*/ 	.byte	0x03, 0x50
        /*004a*/ 	.short	0x0000


	//----- nvinfo : EIATTR_MAXREG_COUNT
	.align		4
        /*004c*/ 	.byte	0x03, 0x1b
        /*004e*/ 	.short	0x00ff


	//----- nvinfo : EIATTR_NUM_BARRIERS
	.align		4
        /*0050*/ 	.byte	0x02, 0x4c
        /*0052*/ 	.byte	0x01
	.zero		1


	//----- nvinfo : EIATTR_MERCURY_ISA_VERSION
	.align		4
        /*0054*/ 	.byte	0x03, 0x5f
        /*0056*/ 	.short	0x0101


	//----- nvinfo : EIATTR_VRC_CTA_INIT_COUNT
	.align		4
        /*0058*/ 	.byte	0x02, 0x4a
	.zero		1
	.zero		1


	//----- nvinfo : EIATTR_EXIT_INSTR_OFFSETS
	.align		4
        /*005c*/ 	.byte	0x04, 0x1c
        /*005e*/ 	.short	(.L_206 - .L_205)


	//   ....[0]....
.L_205:
        /*0060*/ 	.word	0x000004c0


	//   ....[1]....
        /*0064*/ 	.word	0x00000520


	//----- nvinfo : EIATTR_CBANK_PARAM_SIZE
	.align		4
.L_206:
        /*0068*/ 	.byte	0x03, 0x19
        /*006a*/ 	.short	0x0018


	//----- nvinfo : EIATTR_PARAM_CBANK
	.align		4
        /*006c*/ 	.byte	0x04, 0x0a
        /*006e*/ 	.short	(.L_208 - .L_207)
	.align		4
.L_207:
        /*0070*/ 	.word	index@(.nv.constant0._Z23transposeNoBankConflictPfS_ii)
        /*0074*/ 	.short	0x0380
        /*0076*/ 	.short	0x0018


	//----- nvinfo : EIATTR_SW_WAR
	.align		4
.L_208:
        /*0078*/ 	.byte	0x04, 0x36
        /*007a*/ 	.short	(.L_210 - .L_209)
.L_209:
        /*007c*/ 	.word	0x00000008
.L_210:


//--------------------- .nv.info._Z18transposeCoalescedPfS_ii --------------------------
	.section	.nv.info._Z18transposeCoalescedPfS_ii,"",@"SHT_CUDA_INFO"
	.sectionflags	@""
	.align	4


	//----- nvinfo : EIATTR_CUDA_API_VERSION
	.align		4
        /*0000*/ 	.byte	0x04, 0x37
        /*0002*/ 	.short	(.L_212 - .L_211)
.L_211:
        /*0004*/ 	.word	0x00000082


	//----- nvinfo : EIATTR_KPARAM_INFO
	.align		4
.L_212:
        /*0008*/ 	.byte	0x04, 0x17
        /*000a*/ 	.short	(.L_214 - .L_213)
.L_213:
        /*000c*/ 	.word	0x00000000
        /*0010*/ 	.short	0x0003
        /*0012*/ 	.short	0x0014
        /*0014*/ 	.byte	0x00, 0xf0, 0x11, 0x00


	//----- nvinfo : EIATTR_KPARAM_INFO
	.align		4
.L_214:
        /*0018*/ 	.byte	0x04, 0x17
        /*001a*/ 	.short	(.L_216 - .L_215)
.L_215:
        /*001c*/ 	.word	0x00000000
        /*0020*/ 	.short	0x0002
        /*0022*/ 	.short	0x0010
        /*0024*/ 	.byte	0x00, 0xf0, 0x11, 0x00


	//----- nvinfo : EIATTR_KPARAM_INFO
	.align		4
.L_216:
        /*0028*/ 	.byte	0x04, 0x17
        /*002a*/ 	.short	(.L_218 - .L_217)
.L_217:
        /*002c*/ 	.word	0x00000000
        /*0030*/ 	.short	0x0001
        /*0032*/ 	.short	0x0008
        /*0034*/ 	.byte	0x00, 0xf5, 0x21, 0x00


	//----- nvinfo : EIATTR_KPARAM_INFO
	.align		4
.L_218:
        /*0038*/ 	.byte	0x04, 0x17
        /*003a*/ 	.short	(.L_220 - .L_219)
.L_219:
        /*003c*/ 	.word	0x00000000
        /*0040*/ 	.short	0x0000
        /*0042*/ 	.short	0x0000
        /*0044*/ 	.byte	0x00, 0xf5, 0x21, 0x00


	//----- nvinfo : EIATTR_SPARSE_MMA_MASK
	.align		4
.L_220:
        /*0048*/ 	.byte	0x03, 0x50
        /*004a*/ 	.short	0x0000


	//----- nvinfo : EIATTR_MAXREG_COUNT
	.align		4
        /*004c*/ 	.byte	0x03, 0x1b
        /*004e*/ 	.short	0x00ff


	//----- nvinfo : EIATTR_NUM_BARRIERS
	.align		4
        /*0050*/ 	.byte	0x02, 0x4c
        /*0052*/ 	.byte	0x01
	.zero		1


	//----- nvinfo : EIATTR_MERCURY_ISA_VERSION
	.align		4
        /*0054*/ 	.byte	0x03, 0x5f
        /*0056*/ 	.short	0x0101


	//----- nvinfo : EIATTR_VRC_CTA_INIT_COUNT
	.align		4
        /*0058*/ 	.byte	0x02, 0x4a
	.zero		1
	.zero		1


	//----- nvinfo : EIATTR_EXIT_INSTR_OFFSETS
	.align		4
        /*005c*/ 	.byte	0x04, 0x1c
        /*005e*/ 	.short	(.L_222 - .L_221)


	//   ....[0]....
.L_221:
        /*0060*/ 	.word	0x000004c0


	//   ....[1]....
        /*0064*/ 	.word	0x00000520


	//----- nvinfo : EIATTR_CBANK_PARAM_SIZE
	.align		4
.L_222:
        /*0068*/ 	.byte	0x03, 0x19
        /*006a*/ 	.short	0x0018


	//----- nvinfo : EIATTR_PARAM_CBANK
	.align		4
        /*006c*/ 	.byte	0x04, 0x0a
        /*006e*/ 	.short	(.L_224 - .L_223)
	.align		4
.L_223:
        /*0070*/ 	.word	index@(.nv.constant0._Z18transposeCoalescedPfS_ii)
        /*0074*/ 	.short	0x0380
        /*0076*/ 	.short	0x0018


	//----- nvinfo : EIATTR_SW_WAR
	.align		4
.L_224:
        /*0078*/ 	.byte	0x04, 0x36
        /*007a*/ 	.short	(.L_226 - .L_225)
.L_225:
        /*007c*/ 	.word	0x00000008
.L_226:


//--------------------- .nv.info._Z14transposeNaivePfS_ii --------------------------
	.section	.nv.info._Z14transposeNaivePfS_ii,"",@"SHT_CUDA_INFO"
	.sectionflags	@""
	.align	4


	//----- nvinfo : EIATTR_CUDA_API_VERSION
	.align		4
        /*0000*/ 	.byte	0x04, 0x37
        /*0002*/ 	.short	(.L_228 - .L_227)
.L_227:
        /*0004*/ 	.word	0x00000082


	//----- nvinfo : EIATTR_KPARAM_INFO
	.align		4
.L_228:
        /*0008*/ 	.byte	0x04, 0x17
        /*000a*/ 	.short	(.L_230 - .L_229)
.L_229:
        /*000c*/ 	.word	0x00000000
        /*0010*/ 	.short	0x0003
        /*0012*/ 	.short	0x0014
        /*0014*/ 	.byte	0x00, 0xf0, 0x11, 0x00


	//----- nvinfo : EIATTR_KPARAM_INFO
	.align		4
.L_230:
        /*0018*/ 	.byte	0x04, 0x17
        /*001a*/ 	.short	(.L_232 - .L_231)
.L_231:
        /*001c*/ 	.word	0x00000000
        /*0020*/ 	.short	0x0002
        /*0022*/ 	.short	0x0010
        /*0024*/ 	.byte	0x00, 0xf0, 0x11, 0x00


	//----- nvinfo : EIATTR_KPARAM_INFO
	.align		4
.L_232:
        /*0028*/ 	.byte	0x04, 0x17
        /*002a*/ 	.short	(.L_234 - .L_233)
.L_233:
        /*002c*/ 	.word	0x00000000
        /*0030*/ 	.short	0x0001
        /*0032*/ 	.short	0x0008
        /*0034*/ 	.byte	0x00, 0xf5, 0x21, 0x00


	//----- nvinfo : EIATTR_KPARAM_INFO
	.align		4
.L_234:
        /*0038*/ 	.byte	0x04, 0x17
        /*003a*/ 	.short	(.L_236 - .L_235)
.L_235:
        /*003c*/ 	.word	0x00000000
        /*0040*/ 	.short	0x0000
        /*0042*/ 	.short	0x0000
        /*0044*/ 	.byte	0x00, 0xf5, 0x21, 0x00


	//----- nvinfo : EIATTR_SPARSE_MMA_MASK
	.align		4
.L_236:
        /*0048*/ 	.byte	0x03, 0x50
        /*004a*/ 	.short	0x0000


	//----- nvinfo : EIATTR_MAXREG_COUNT
	.align		4
        /*004c*/ 	.byte	0x03, 0x1b
        /*004e*/ 	.short	0x00ff


	//----- nvinfo : EIATTR_MERCURY_ISA_VERSION
	.align		4
        /*0050*/ 	.byte	0x03, 0x5f
        /*0052*/ 	.short	0x0101


	//----- nvinfo : EIATTR_VRC_CTA_INIT_COUNT
	.align		4
        /*0054*/ 	.byte	0x02, 0x4a
	.zero		1
	.zero		1


	//----- nvinfo : EIATTR_EXIT_INSTR_OFFSETS
	.align		4
        /*0058*/ 	.byte	0x04, 0x1c
        /*005a*/ 	.short	(.L_238 - .L_237)


	//   ....[0]....
.L_237:
        /*005c*/ 	.word	0x00000260


	//   ....[1]....
        /*0060*/ 	.word	0x000002c0


	//----- nvinfo : EIATTR_CBANK_PARAM_SIZE
	.align		4
.L_238:
        /*0064*/ 	.byte	0x03, 0x19
        /*0066*/ 	.short	0x0018


	//----- nvinfo : EIATTR_PARAM_CBANK
	.align		4
        /*0068*/ 	.byte	0x04, 0x0a
        /*006a*/ 	.short	(.L_240 - .L_239)
	.align		4
.L_239:
        /*006c*/ 	.word	index@(.nv.constant0._Z14transposeNaivePfS_ii)
        /*0070*/ 	.short	0x0380
        /*0072*/ 	.short	0x0018


	//----- nvinfo : EIATTR_SW_WAR
	.align		4
.L_240:
        /*0074*/ 	.byte	0x04, 0x36
        /*0076*/ 	.short	(.L_242 - .L_241)
.L_241:
        /*0078*/ 	.word	0x00000008
.L_242:


//--------------------- .nv.callgraph             --------------------------
	.section	.nv.callgraph,"",@"SHT_CUDA_CALLGRAPH"
	.align	4
	.sectionentsize	8
	.align		4
        /*0000*/ 	.word	0x00000000
	.align		4
        /*0004*/ 	.word	0xffffffff
	.align		4
        /*0008*/ 	.word	0x00000000
	.align		4
        /*000c*/ 	.word	0xfffffffe
	.align		4
        /*0010*/ 	.word	0x00000000
	.align		4
        /*0014*/ 	.word	0xfffffffd
	.align		4
        /*0018*/ 	.word	0x00000000
	.align		4
        /*001c*/ 	.word	0xfffffffc


//--------------------- .nv.constant4             --------------------------
	.section	.nv.constant4,"a",@progbits
	.align	8
	.align		8
.nv.constant4:
        /*0000*/ 	.dword	__cudart_i2opi_f


//--------------------- .text._Z15mathFusedKernelPfS_i --------------------------
	.section	.text._Z15mathFusedKernelPfS_i,"ax",@progbits
	.align	128
        .global         _Z15mathFusedKernelPfS_i
        .type           _Z15mathFusedKernelPfS_i,@function
        .size           _Z15mathFusedKernelPfS_i,(.L_x_85 - _Z15mathFusedKernelPfS_i)
        .other          _Z15mathFusedKernelPfS_i,@"STO_CUDA_ENTRY STV_DEFAULT"
_Z15mathFusedKernelPfS_i:
.text._Z15mathFusedKernelPfS_i:
[----:B------:R-:W-:Y:S01]  /*0000*/  LDC R1, c[0x0][0x37c] ;  /* 0x0000df00ff017b82 */ /* 0x000fe20000000800 */
[----:B------:R-:W0:Y:S07]  /*0010*/  S2R R0, SR_TID.X ;  /* 0x0000000000007919 */ /* 0x000e2e0000002100 */
[----:B------:R-:W0:Y:S01]  /*0020*/  S2UR UR4, SR_CTAID.X ;  /* 0x00000000000479c3 */ /* 0x000e220000002500 */
[----:B------:R-:W1:Y:S07]  /*0030*/  LDCU UR5, c[0x0][0x390] ;  /* 0x00007200ff0577ac */ /* 0x000e6e0008000800 */
[----:B------:R-:W0:Y:S02]  /*0040*/  LDC R3, c[0x0][0x360] ;  /* 0x0000d800ff037b82 */ /* 0x000e240000000800 */
[----:B0-----:R-:W-:-:S05]  /*0050*/  IMAD R3, R3, UR4, R0 ;  /* 0x0000000403037c24 */ /* 0x001fca000f8e0200 */
[----:B-1----:R-:W-:-:S13]  /*0060*/  ISETP.GE.AND P0, PT, R3, UR5, PT ;  /* 0x0000000503007c0c */ /* 0x002fda000bf06270 */
[----:B------:R-:W-:Y:S05]  /*0070*/  @P0 EXIT ;  /* 0x000000000000094d */ /* 0x000fea0003800000 */
[----:B------:R-:W0:Y:S01]  /*0080*/  LDC.64 R8, c[0x0][0x388] ;  /* 0x0000e200ff087b82 */ /* 0x000e220000000a00 */
[----:B------:R-:W1:Y:S01]  /*0090*/  LDCU.64 UR4, c[0x0][0x358] ;  /* 0x00006b00ff0477ac */ /* 0x000e620008000a00 */
[----:B0-----:R-:W-:-:S06]  /*00a0*/  IMAD.WIDE R8, R3, 0x4, R8 ;  /* 0x0000000403087825 */ /* 0x001fcc00078e0208 */
[----:B-1----:R-:W2:Y:S01]  /*00b0*/  LDG.E R8, desc[UR4][R8.64] ;  /* 0x0000000408087981 */ /* 0x002ea2000c1e1900 */
[----:B------:R-:W-:Y:S01]  /*00c0*/  BSSY.RECONVERGENT B0, `(.L_x_0) ;  /* 0x0000015000007945 */ /* 0x000fe20003800200 */
[C---:B--2---:R-:W-:Y:S01]  /*00d0*/  FMUL R0, R8.reuse, 1.4426950216293334961 ;  /* 0x3fb8aa3b08007820 */ /* 0x044fe20000400000 */
[C---:B------:R-:W-:Y:S01]  /*00e0*/  FFMA R2, R8.reuse, R8, 1 ;  /* 0x3f80000008027423 */ /* 0x040fe20000000008 */
[----:B------:R-:W-:-:S03]  /*00f0*/  FMUL.RZ R10, R8, 0.15915493667125701904 ;  /* 0x3e22f983080a7820 */ /* 0x000fc6000040c000 */
[----:B------:R-:W-:Y:S01]  /*0100*/  FSETP.GEU.AND P0, PT, R0, -126, PT ;  /* 0xc2fc00000000780b */ /* 0x000fe20003f0e000 */
[----:B------:R-:W-:Y:S01]  /*0110*/  VIADD R7, R2, 0x1800000 ;  /* 0x0180000002077836 */ /* 0x000fe20000000000 */
[----:B------:R-:W-:Y:S04]  /*0120*/  MUFU.SIN R4, R10 ;  /* 0x0000000a00047308 */ /* 0x000fe80000000400 */
[----:B------:R-:W-:-:S04]  /*0130*/  LOP3.LUT R7, R7, 0x7f800000, RZ, 0xc0, !PT ;  /* 0x7f80000007077812 */ /* 0x000fc800078ec0ff */
[----:B------:R-:W-:Y:S01]  /*0140*/  ISETP.GT.U32.AND P1, PT, R7, 0x1ffffff, PT ;  /* 0x01ffffff0700780c */ /* 0x000fe20003f24070 */
[----:B------:R-:W-:Y:S02]  /*0150*/  MUFU.COS R5, R10 ;  /* 0x0000000a00057308 */ /* 0x000fe40000000000 */
[----:B------:R-:W-:-:S06]  /*0160*/  @!P0 FMUL R0, R0, 0.5 ;  /* 0x3f00000000008820 */ /* 0x000fcc0000400000 */
[----:B------:R-:W0:Y:S02]  /*0170*/  MUFU.EX2 R6, R0 ;  /* 0x0000000000067308 */ /* 0x000e240000000800 */
[----:B0-----:R-:W-:Y:S02]  /*0180*/  @!P0 FMUL R6, R6, R6 ;  /* 0x0000000606068220 */ /* 0x001fe40000400000 */
[----:B------:R-:W-:Y:S05]  /*0190*/  @P1 BRA `(.L_x_1) ;  /* 0x00000000000c1947 */ /* 0x000fea0003800000 */
[----:B------:R-:W-:-:S07]  /*01a0*/  MOV R8, 0x1c0 ;  /* 0x000001c000087802 */ /* 0x000fce0000000f00 */
[----:B------:R-:W-:Y:S05]  /*01b0*/  CALL.REL.NOINC `($__internal_0_$__cuda_sm20_rcp_rn_f32_slowpath) ;  /* 0x0000000000307944 */ /* 0x000fea0003c00000 */
[----:B------:R-:W-:Y:S05]  /*01c0*/  BRA `(.L_x_2) ;  /* 0x0000000000107947 */ /* 0x000fea0003800000 */
.L_x_1:
[----:B------:R-:W0:Y:S02]  /*01d0*/  MUFU.RCP R7, R2 ;  /* 0x0000000200077308 */ /* 0x000e240000001000 */
[----:B0-----:R-:W-:-:S04]  /*01e0*/  FFMA R0, R2, R7, -1 ;  /* 0xbf80000002007423 */ /* 0x001fc80000000007 */
[----:B------:R-:W-:-:S04]  /*01f0*/  FADD.FTZ R0, -R0, -RZ ;  /* 0x800000ff00007221 */ /* 0x000fc80000010100 */
[----:B------:R-:W-:-:S07]  /*0200*/  FFMA R7, R7, R0, R7 ;  /* 0x0000000007077223 */ /* 0x000fce0000000007 */
.L_x_2:
[----:B------:R-:W-:Y:S05]  /*0210*/  BSYNC.RECONVERGENT B0 ;  /* 0x0000000000007941 */ /* 0x000fea0003800200 */
.L_x_0:
[----:B------:R-:W0:Y:S01]  /*0220*/  LDC.64 R8, c[0x0][0x380] ;  /* 0x0000e000ff087b82 */ /* 0x000e220000000a00 */
[----:B------:R-:W-:-:S04]  /*0230*/  FMUL R7, R6, R7 ;  /* 0x0000000706077220 */ /* 0x000fc80000400000 */
[----:B------:R-:W-:Y:S01]  /*0240*/  FFMA R5, R4, R5, R7 ;  /* 0x0000000504057223 */ /* 0x000fe20000000007 */
[----:B0-----:R-:W-:-:S05]  /*0250*/  IMAD.WIDE R2, R3, 0x4, R8 ;  /* 0x0000000403027825 */ /* 0x001fca00078e0208 */
[----:B------:R-:W-:Y:S01]  /*0260*/  STG.E desc[UR4][R2.64], R5 ;  /* 0x0000000502007986 */ /* 0x000fe2000c101904 */
[----:B------:R-:W-:Y:S05]  /*0270*/  EXIT ;  /* 0x000000000000794d */ /* 0x000fea0003800000 */
        .weak           $__internal_0_$__cuda_sm20_rcp_rn_f32_slowpath
        .type           $__internal_0_$__cuda_sm20_rcp_rn_f32_slowpath,@function
        .size           $__internal_0_$__cuda_sm20_rcp_rn_f32_slowpath,(.L_x_85 - $__internal_0_$__cuda_sm20_rcp_rn_f32_slowpath)
$__internal_0_$__cuda_sm20_rcp_rn_f32_slowpath:
[----:B------:R-:W-:Y:S01]  /*0280*/  IMAD.SHL.U32 R0, R2, 0x2, RZ ;  /* 0x0000000202007824 */ /* 0x000fe200078e00ff */
[----:B------:R-:W-:Y:S04]  /*0290*/  BSSY.RECONVERGENT B1, `(.L_x_3) ;  /* 0x0000031000017945 */ /* 0x000fe80003800200 */
[----:B------:R-:W-:Y:S02]  /*02a0*/  SHF.R.U32.HI R7, RZ, 0x18, R0 ;  /* 0x00000018ff077819 */ /* 0x000fe40000011600 */
[----:B------:R-:W-:Y:S02]  /*02b0*/  MOV R0, R2 ;  /* 0x0000000200007202 */ /* 0x000fe40000000f00 */
[----:B------:R-:W-:-:S13]  /*02c0*/  ISETP.NE.U32.AND P0, PT, R7, RZ, PT ;  /* 0x000000ff0700720c */ /* 0x000fda0003f05070 */
[----:B------:R-:W-:Y:S05]  /*02d0*/  @P0 BRA `(.L_x_4) ;  /* 0x0000000000280947 */ /* 0x000fea0003800000 */
[----:B------:R-:W-:-:S05]  /*02e0*/  IMAD.SHL.U32 R2, R0, 0x2, RZ ;  /* 0x0000000200027824 */ /* 0x000fca00078e00ff */
[----:B------:R-:W-:-:S13]  /*02f0*/  ISETP.NE.AND P0, PT, R2, RZ, PT ;  /* 0x000000ff0200720c */ /* 0x000fda0003f05270 */
[----:B------:R-:W-:Y:S01]  /*0300*/  @P0 FFMA R9, R0, 1.84467440737095516160e+19, RZ ;  /* 0x5f80000000090823 */ /* 0x000fe200000000ff */
[----:B------:R-:W-:Y:S08]  /*0310*/  @!P0 MUFU.RCP R7, R0 ;  /* 0x0000000000078308 */ /* 0x000ff00000001000 */
[----:B------:R-:W0:Y:S02]  /*0320*/  @P0 MUFU.RCP R2, R9 ;  /* 0x0000000900020308 */ /* 0x000e240000001000 */
[----:B0-----:R-:W-:-:S04]  /*0330*/  @P0 FFMA R10, R9, R2, -1 ;  /* 0xbf800000090a0423 */ /* 0x001fc80000000002 */
[----:B------:R-:W-:-:S04]  /*0340*/  @P0 FADD.FTZ R11, -R10, -RZ ;  /* 0x800000ff0a0b0221 */ /* 0x000fc80000010100 */
[----:B------:R-:W-:-:S04]  /*0350*/  @P0 FFMA R2, R2, R11, R2 ;  /* 0x0000000b02020223 */ /* 0x000fc80000000002 */
[----:B------:R-:W-:Y:S01]  /*0360*/  @P0 FFMA R7, R2, 1.84467440737095516160e+19, RZ ;  /* 0x5f80000002070823 */ /* 0x000fe200000000ff */
[----:B------:R-:W-:Y:S06]  /*0370*/  BRA `(.L_x_5) ;  /* 0x0000000000887947 */ /* 0x000fec0003800000 */
.L_x_4:
[----:B------:R-:W-:-:S05]  /*0380*/  VIADD R2, R7, 0xffffff03 ;  /* 0xffffff0307027836 */ /* 0x000fca0000000000 */
[----:B------:R-:W-:-:S13]  /*0390*/  ISETP.GT.U32.AND P0, PT, R2, 0x1, PT ;  /* 0x000000010200780c */ /* 0x000fda0003f04070 */
[----:B------:R-:W-:Y:S05]  /*03a0*/  @P0 BRA `(.L_x_6) ;  /* 0x0000000000780947 */ /* 0x000fea0003800000 */
[----:B------:R-:W-:Y:S01]  /*03b0*/  LOP3.LUT R9, R0, 0x7fffff, RZ, 0xc0, !PT ;  /* 0x007fffff00097812 */ /* 0x000fe200078ec0ff */
[----:B------:R-:W-:-:S03]  /*03c0*/  HFMA2 R13, -RZ, RZ, 0, 1.78813934326171875e-07 ;  /* 0x00000003ff0d7431 */ /* 0x000fc600000001ff */
[----:B------:R-:W-:-:S04]  /*03d0*/  LOP3.LUT R9, R9, 0x3f800000, RZ, 0xfc, !PT ;  /* 0x3f80000009097812 */ /* 0x000fc800078efcff */
[----:B------:R-:W0:Y:S01]  /*03e0*/  MUFU.RCP R10, R9 ;  /* 0x00000009000a7308 */ /* 0x000e220000001000 */
[----:B------:R-:W-:Y:S01]  /*03f0*/  SHF.L.U32 R14, R13, R2, RZ ;  /* 0x000000020d0e7219 */ /* 0x000fe200000006ff */
[----:B0-----:R-:W-:-:S04]  /*0400*/  FFMA R11, R9, R10, -1 ;  /* 0xbf800000090b7423 */ /* 0x001fc8000000000a */
[----:B------:R-:W-:-:S04]  /*0410*/  FADD.FTZ R11, -R11, -RZ ;  /* 0x800000ff0b0b7221 */ /* 0x000fc80000010100 */
[CCC-:B------:R-:W-:Y:S01]  /*0420*/  FFMA.RM R12, R10.reuse, R11.reuse, R10.reuse ;  /* 0x0000000b0a0c7223 */ /* 0x1c0fe2000000400a */
[----:B------:R-:W-:-:S04]  /*0430*/  FFMA.RP R11, R10, R11, R10 ;  /* 0x0000000b0a0b7223 */ /* 0x000fc8000000800a */
[C---:B------:R-:W-:Y:S02]  /*0440*/  LOP3.LUT R10, R12.reuse, 0x7fffff, RZ, 0xc0, !PT ;  /* 0x007fffff0c0a7812 */ /* 0x040fe400078ec0ff */
[----:B------:R-:W-:Y:S02]  /*0450*/  FSETP.NEU.FTZ.AND P0, PT, R12, R11, PT ;  /* 0x0000000b0c00720b */ /* 0x000fe40003f1d000 */
[----:B------:R-:W-:Y:S02]  /*0460*/  LOP3.LUT R11, R10, 0x800000, RZ, 0xfc, !PT ;  /* 0x008000000a0b7812 */ /* 0x000fe400078efcff */
[----:B------:R-:W-:Y:S02]  /*0470*/  SEL R10, RZ, 0xffffffff, !P0 ;  /* 0xffffffffff0a7807 */ /* 0x000fe40004000000 */
[----:B------:R-:W-:-:S03]  /*0480*/  LOP3.LUT R9, R14, R11, RZ, 0xc0, !PT ;  /* 0x0000000b0e097212 */ /* 0x000fc600078ec0ff */
[----:B------:R-:W-:Y:S01]  /*0490*/  IMAD.MOV R10, RZ, RZ, -R10 ;  /* 0x000000ffff0a7224 */ /* 0x000fe200078e0a0a */
[----:B------:R-:W-:-:S04]  /*04a0*/  SHF.R.U32.HI R9, RZ, R2, R9 ;  /* 0x00000002ff097219 */ /* 0x000fc80000011609 */
[----:B------:R-:W-:Y:S02]  /*04b0*/  LOP3.LUT P1, RZ, R10, R2, R11, 0xf8, !PT ;  /* 0x000000020aff7212 */ /* 0x000fe4000782f80b */
[C---:B------:R-:W-:Y:S02]  /*04c0*/  LOP3.LUT P0, RZ, R9.reuse, 0x1, RZ, 0xc0, !PT ;  /* 0x0000000109ff7812 */ /* 0x040fe4000780c0ff */
[----:B------:R-:W-:-:S04]  /*04d0*/  LOP3.LUT P2, RZ, R9, 0x2, RZ, 0xc0, !PT ;  /* 0x0000000209ff7812 */ /* 0x000fc8000784c0ff */
[----:B------:R-:W-:Y:S02]  /*04e0*/  PLOP3.LUT P0, PT, P0, P1, P2, 0xe0, 0x0 ;  /* 0x000000000000781c */ /* 0x000fe40000703c20 */
[----:B------:R-:W-:Y:S02]  /*04f0*/  LOP3.LUT P1, RZ, R0, 0x7fffff, RZ, 0xc0, !PT ;  /* 0x007fffff00ff7812 */ /* 0x000fe4000782c0ff */
[----:B------:R-:W-:-:S04]  /*0500*/  SEL R2, RZ, 0x1, !P0 ;  /* 0x00000001ff027807 */ /* 0x000fc80004000000 */
[----:B------:R-:W-:-:S04]  /*0510*/  IADD3 R2, PT, PT, -R2, RZ, RZ ;  /* 0x000000ff02027210 */ /* 0x000fc80007ffe1ff */
[----:B------:R-:W-:Y:S01]  /*0520*/  ISETP.GE.AND P0, PT, R2, RZ, PT ;  /* 0x000000ff0200720c */ /* 0x000fe20003f06270 */
[----:B------:R-:W-:-:S05]  /*0530*/  VIADD R2, R7, 0xffffff04 ;  /* 0xffffff0407027836 */ /* 0x000fca0000000000 */
[----:B------:R-:W-:-:S07]  /*0540*/  SHF.R.U32.HI R7, RZ, R2, R11 ;  /* 0x00000002ff077219 */ /* 0x000fce000001160b */
[----:B------:R-:W-:-:S05]  /*0550*/  @!P0 IADD3 R7, PT, PT, R7, 0x1, RZ ;  /* 0x0000000107078810 */ /* 0x000fca0007ffe0ff */
[----:B------:R-:W-:-:S05]  /*0560*/  @!P1 IMAD.SHL.U32 R7, R7, 0x2, RZ ;  /* 0x0000000207079824 */ /* 0x000fca00078e00ff */
[----:B------:R-:W-:Y:S01]  /*0570*/  LOP3.LUT R7, R7, 0x80000000, R0, 0xf8, !PT ;  /* 0x8000000007077812 */ /* 0x000fe200078ef800 */
[----:B------:R-:W-:Y:S06]  /*0580*/  BRA `(.L_x_5) ;  /* 0x0000000000047947 */ /* 0x000fec0003800000 */
.L_x_6:
[----:B------:R0:W1:Y:S02]  /*0590*/  MUFU.RCP R7, R0 ;  /* 0x0000000000077308 */ /* 0x0000640000001000 */
.L_x_5:
[----:B------:R-:W-:Y:S05]  /*05a0*/  BSYNC.RECONVERGENT B1 ;  /* 0x0000000000017941 */ /* 0x000fea0003800200 */
.L_x_3:
[----:B------:R-:W-:-:S04]  /*05b0*/  MOV R9, 0x0 ;  /* 0x0000000000097802 */ /* 0x000fc80000000f00 */
[----:B01----:R-:W-:Y:S05]  /*05c0*/  RET.REL.NODEC R8 `(_Z15mathFusedKernelPfS_i) ;  /* 0xfffffff8088c7950 */ /* 0x003fea0003c3ffff */
.L_x_7:
[----:B------:R-:W-:-:S00]  /*05d0*/  BRA `(.L_x_7) ;  /* 0xfffffffc00fc7947 */ /* 0x000fc0000383ffff */
[----:B------:R-:W-:-:S00]  /*05e0*/  NOP ;  /* 0x0000000000007918 */ /* 0x000fc00000000000 */
        /* <DEDUP_REMOVED lines=9> */
.L_x_85:


//--------------------- .text._Z14mathFastKernelPfS_i --------------------------
	.section	.text._Z14mathFastKernelPfS_i,"ax",@progbits
	.align	128
        .global         _Z14mathFastKernelPfS_i
        .type           _Z14mathFastKernelPfS_i,@function
        .size           _Z14mathFastKernelPfS_i,(.L_x_86 - _Z14mathFastKernelPfS_i)
        .other          _Z14mathFastKernelPfS_i,@"STO_CUDA_ENTRY STV_DEFAULT"
_Z14mathFastKernelPfS_i:
.text._Z14mathFastKernelPfS_i:
        /* <DEDUP_REMOVED lines=16> */
[C---:B------:R-:W-:Y:S01]  /*0100*/  FSETP.GEU.AND P0, PT, R3.reuse, -126, PT ;  /* 0xc2fc00000300780b */ /* 0x040fe20003f0e000 */
[----:B------:R-:W0:Y:S08]  /*0110*/  MUFU.RCP R8, R9 ;  /* 0x0000000900087308 */ /* 0x000e300000001000 */
[----:B------:R-:W-:Y:S04]  /*0120*/  MUFU.SIN R4, R10 ;  /* 0x0000000a00047308 */ /* 0x000fe80000000400 */
[----:B------:R-:W-:-:S04]  /*0130*/  @!P0 FMUL R3, R3, 0.5 ;  /* 0x3f00000003038820 */ /* 0x000fc80000400000 */
[----:B------:R-:W1:Y:S01]  /*0140*/  MUFU.EX2 R0, R3 ;  /* 0x0000000300007308 */ /* 0x000e620000000800 */
[----:B0-----:R-:W-:-:S04]  /*0150*/  FFMA R11, -R9, R8, 1 ;  /* 0x3f800000090b7423 */ /* 0x001fc80000000108 */
[----:B------:R-:W-:-:S03]  /*0160*/  FFMA R11, R8, R11, R8 ;  /* 0x0000000b080b7223 */ /* 0x000fc60000000008 */
[----:B------:R-:W-:Y:S01]  /*0170*/  MUFU.COS R5, R10 ;  /* 0x0000000a00057308 */ /* 0x000fe20000000000 */
[----:B-1----:R-:W-:-:S07]  /*0180*/  @!P0 FMUL R0, R0, R0 ;  /* 0x0000000000008220 */ /* 0x002fce0000400000 */
[----:B------:R-:W0:Y:S01]  /*0190*/  FCHK P0, R0, R9 ;  /* 0x0000000900007302 */ /* 0x000e220000000000 */
[----:B------:R-:W-:-:S04]  /*01a0*/  FFMA R6, R0, R11, RZ ;  /* 0x0000000b00067223 */ /* 0x000fc800000000ff */
[----:B------:R-:W-:-:S04]  /*01b0*/  FFMA R7, -R9, R6, R0 ;  /* 0x0000000609077223 */ /* 0x000fc80000000100 */
[----:B------:R-:W-:Y:S01]  /*01c0*/  FFMA R11, R11, R7, R6 ;  /* 0x000000070b0b7223 */ /* 0x000fe20000000006 */
[----:B0-----:R-:W-:Y:S06]  /*01d0*/  @!P0 BRA `(.L_x_9) ;  /* 0x00000000000c8947 */ /* 0x001fec0003800000 */
[----:B------:R-:W-:-:S07]  /*01e0*/  MOV R6, 0x200 ;  /* 0x0000020000067802 */ /* 0x000fce0000000f00 */
[----:B------:R-:W-:Y:S05]  /*01f0*/  CALL.REL.NOINC `($__internal_1_$__cuda_sm3x_div_rn_noftz_f32_slowpath) ;  /* 0x00000000001c7944 */ /* 0x000fea0003c00000 */
[----:B------:R-:W-:-:S07]  /*0200*/  IMAD.MOV.U32 R11, RZ, RZ, R0 ;  /* 0x000000ffff0b7224 */ /* 0x000fce00078e0000 */
.L_x_9:
[----:B------:R-:W-:Y:S05]  /*0210*/  BSYNC.RECONVERGENT B0 ;  /* 0x0000000000007941 */ /* 0x000fea0003800200 */
.L_x_8:
[----:B------:R-:W0:Y:S01]  /*0220*/  LDC.64 R6, c[0x0][0x380] ;  /* 0x0000e000ff067b82 */ /* 0x000e220000000a00 */
[----:B------:R-:W-:Y:S01]  /*0230*/  FFMA R5, R4, R5, R11 ;  /* 0x0000000504057223 */ /* 0x000fe2000000000b */
[----:B0-----:R-:W-:-:S05]  /*0240*/  IMAD.WIDE R2, R2, 0x4, R6 ;  /* 0x0000000402027825 */ /* 0x001fca00078e0206 */
[----:B------:R-:W-:Y:S01]  /*0250*/  STG.E desc[UR4][R2.64], R5 ;  /* 0x0000000502007986 */ /* 0x000fe2000c101904 */
[----:B------:R-:W-:Y:S05]  /*0260*/  EXIT ;  /* 0x000000000000794d */ /* 0x000fea0003800000 */
        .weak           $__internal_1_$__cuda_sm3x_div_rn_noftz_f32_slowpath
        .type           $__internal_1_$__cuda_sm3x_div_rn_noftz_f32_slowpath,@function
        .size           $__internal_1_$__cuda_sm3x_div_rn_noftz_f32_slowpath,(.L_x_86 - $__internal_1_$__cuda_sm3x_div_rn_noftz_f32_slowpath)
$__internal_1_$__cuda_sm3x_div_rn_noftz_f32_slowpath:
[----:B------:R-:W-:Y:S01]  /*0270*/  SHF.R.U32.HI R7, RZ, 0x17, R9 ;  /* 0x00000017ff077819 */ /* 0x000fe20000011609 */
[----:B------:R-:W-:Y:S01]  /*0280*/  BSSY.RECONVERGENT B1, `(.L_x_10) ;  /* 0x0000064000017945 */ /* 0x000fe20003800200 */
[--C-:B------:R-:W-:Y:S01]  /*0290*/  SHF.R.U32.HI R3, RZ, 0x17, R0.reuse ;  /* 0x00000017ff037819 */ /* 0x100fe20000011600 */
[----:B------:R-:W-:Y:S01]  /*02a0*/  IMAD.MOV.U32 R11, RZ, RZ, R0 ;  /* 0x000000ffff0b7224 */ /* 0x000fe200078e0000 */
[----:B------:R-:W-:Y:S02]  /*02b0*/  LOP3.LUT R10, R7, 0xff, RZ, 0xc0, !PT ;  /* 0x000000ff070a7812 */ /* 0x000fe400078ec0ff */
[----:B------:R-:W-:-:S03]  /*02c0*/  LOP3.LUT R8, R3, 0xff, RZ, 0xc0, !PT ;  /* 0x000000ff03087812 */ /* 0x000fc600078ec0ff */
[----:B------:R-:W-:Y:S02]  /*02d0*/  VIADD R13, R10, 0xffffffff ;  /* 0xffffffff0a0d7836 */ /* 0x000fe40000000000 */
[----:B------:R-:W-:-:S03]  /*02e0*/  VIADD R12, R8, 0xffffffff ;  /* 0xffffffff080c7836 */ /* 0x000fc60000000000 */
[----:B------:R-:W-:-:S04]  /*02f0*/  ISETP.GT.U32.AND P0, PT, R13, 0xfd, PT ;  /* 0x000000fd0d00780c */ /* 0x000fc80003f04070 */
[----:B------:R-:W-:-:S13]  /*0300*/  ISETP.GT.U32.OR P0, PT, R12, 0xfd, P0 ;  /* 0x000000fd0c00780c */ /* 0x000fda0000704470 */
[----:B------:R-:W-:Y:S01]  /*0310*/  @!P0 IMAD.MOV.U32 R7, RZ, RZ, RZ ;  /* 0x000000ffff078224 */ /* 0x000fe200078e00ff */
[----:B------:R-:W-:Y:S06]  /*0320*/  @!P0 BRA `(.L_x_11) ;  /* 0x0000000000608947 */ /* 0x000fec0003800000 */
[----:B------:R-:W-:Y:S01]  /*0330*/  FSETP.GTU.FTZ.AND P0, PT, |R0|, +INF , PT ;  /* 0x7f8000000000780b */ /* 0x000fe20003f1c200 */
[----:B------:R-:W-:Y:S01]  /*0340*/  IMAD.MOV.U32 R3, RZ, RZ, R9 ;  /* 0x000000ffff037224 */ /* 0x000fe200078e0009 */
[----:B------:R-:W-:-:S04]  /*0350*/  FSETP.GTU.FTZ.AND P1, PT, |R9|, +INF , PT ;  /* 0x7f8000000900780b */ /* 0x000fc80003f3c200 */
[----:B------:R-:W-:-:S13]  /*0360*/  PLOP3.LUT P0, PT, P0, P1, PT, 0xf8, 0x8f ;  /* 0x00000000008f781c */ /* 0x000fda0000703f70 */
[----:B------:R-:W-:Y:S05]  /*0370*/  @P0 BRA `(.L_x_12) ;  /* 0x00000004004c0947 */ /* 0x000fea0003800000 */
[----:B------:R-:W-:-:S13]  /*0380*/  LOP3.LUT P0, RZ, R9, 0x7fffffff, R11, 0xc8, !PT ;  /* 0x7fffffff09ff7812 */ /* 0x000fda000780c80b */
[----:B------:R-:W-:Y:S05]  /*0390*/  @!P0 BRA `(.L_x_13) ;  /* 0x00000004003c8947 */ /* 0x000fea0003800000 */
[C---:B------:R-:W-:Y:S02]  /*03a0*/  FSETP.NEU.FTZ.AND P2, PT, |R0|.reuse, +INF , PT ;  /* 0x7f8000000000780b */ /* 0x040fe40003f5d200 */
[----:B------:R-:W-:Y:S02]  /*03b0*/  FSETP.NEU.FTZ.AND P1, PT, |R3|, +INF , PT ;  /* 0x7f8000000300780b */ /* 0x000fe40003f3d200 */
[----:B------:R-:W-:-:S11]  /*03c0*/  FSETP.NEU.FTZ.AND P0, PT, |R0|, +INF , PT ;  /* 0x7f8000000000780b */ /* 0x000fd60003f1d200 */
[----:B------:R-:W-:Y:S05]  /*03d0*/  @!P1 BRA !P2, `(.L_x_13) ;  /* 0x00000004002c9947 */ /* 0x000fea0005000000 */
[----:B------:R-:W-:-:S04]  /*03e0*/  LOP3.LUT P2, RZ, R11, 0x7fffffff, RZ, 0xc0, !PT ;  /* 0x7fffffff0bff7812 */ /* 0x000fc8000784c0ff */
[----:B------:R-:W-:-:S13]  /*03f0*/  PLOP3.LUT P1, PT, P1, P2, PT, 0x2f, 0xf2 ;  /* 0x0000000000f2781c */ /* 0x000fda0000f24577 */
[----:B------:R-:W-:Y:S05]  /*0400*/  @P1 BRA `(.L_x_14) ;  /* 0x0000000400181947 */ /* 0x000fea0003800000 */
[----:B------:R-:W-:-:S04]  /*0410*/  LOP3.LUT P1, RZ, R9, 0x7fffffff, RZ, 0xc0, !PT ;  /* 0x7fffffff09ff7812 */ /* 0x000fc8000782c0ff */
[----:B------:R-:W-:-:S13]  /*0420*/  PLOP3.LUT P0, PT, P0, P1, PT, 0x2f, 0xf2 ;  /* 0x0000000000f2781c */ /* 0x000fda0000702577 */
[----:B------:R-:W-:Y:S05]  /*0430*/  @P0 BRA `(.L_x_15) ;  /* 0x0000000400000947 */ /* 0x000fea0003800000 */
[----:B------:R-:W-:Y:S02]  /*0440*/  ISETP.GE.AND P0, PT, R12, RZ, PT ;  /* 0x000000ff0c00720c */ /* 0x000fe40003f06270 */
[----:B------:R-:W-:-:S11]  /*0450*/  ISETP.GE.AND P1, PT, R13, RZ, PT ;  /* 0x000000ff0d00720c */ /* 0x000fd60003f26270 */
[----:B------:R-:W-:Y:S02]  /*0460*/  @P0 IMAD.MOV.U32 R7, RZ, RZ, RZ ;  /* 0x000000ffff070224 */ /* 0x000fe400078e00ff */
[----:B------:R-:W-:Y:S01]  /*0470*/  @!P0 FFMA R11, R0, 1.84467440737095516160e+19, RZ ;  /* 0x5f800000000b8823 */ /* 0x000fe200000000ff */
[----:B------:R-:W-:Y:S02]  /*0480*/  @!P0 IMAD.MOV.U32 R7, RZ, RZ, -0x40 ;  /* 0xffffffc0ff078424 */ /* 0x000fe400078e00ff */
[----:B------:R-:W-:Y:S02]  /*0490*/  @!P1 FFMA R9, R3, 1.84467440737095516160e+19, RZ ;  /* 0x5f80000003099823 */ /* 0x000fe400000000ff */
[----:B------:R-:W-:-:S07]  /*04a0*/  @!P1 VIADD R7, R7, 0x40 ;  /* 0x0000004007079836 */ /* 0x000fce0000000000 */
.L_x_11:
[----:B------:R-:W-:Y:S01]  /*04b0*/  LEA R0, R10, 0xc0800000, 0x17 ;  /* 0xc08000000a007811 */ /* 0x000fe200078eb8ff */
[----:B------:R-:W-:Y:S01]  /*04c0*/  VIADD R8, R8, 0xffffff81 ;  /* 0xffffff8108087836 */ /* 0x000fe20000000000 */
[----:B------:R-:W-:Y:S03]  /*04d0*/  BSSY.RECONVERGENT B2, `(.L_x_16) ;  /* 0x0000035000027945 */ /* 0x000fe60003800200 */
[----:B------:R-:W-:Y:S02]  /*04e0*/  IMAD.IADD R9, R9, 0x1, -R0 ;  /* 0x0000000109097824 */ /* 0x000fe400078e0a00 */
[C---:B------:R-:W-:Y:S01]  /*04f0*/  IMAD R0, R8.reuse, -0x800000, R11 ;  /* 0xff80000008007824 */ /* 0x040fe200078e020b */
[----:B------:R-:W-:Y:S01]  /*0500*/  IADD3 R8, PT, PT, R8, 0x7f, -R10 ;  /* 0x0000007f08087810 */ /* 0x000fe20007ffe80a */
[----:B------:R-:W0:Y:S01]  /*0510*/  MUFU.RCP R3, R9 ;  /* 0x0000000900037308 */ /* 0x000e220000001000 */
[----:B------:R-:W-:-:S03]  /*0520*/  FADD.FTZ R13, -R9, -RZ ;  /* 0x800000ff090d7221 */ /* 0x000fc60000010100 */
[----:B------:R-:W-:Y:S02]  /*0530*/  IMAD.IADD R8, R8, 0x1, R7 ;  /* 0x0000000108087824 */ /* 0x000fe400078e0207 */
[----:B0-----:R-:W-:-:S04]  /*0540*/  FFMA R12, R3, R13, 1 ;  /* 0x3f800000030c7423 */ /* 0x001fc8000000000d */
[----:B------:R-:W-:-:S04]  /*0550*/  FFMA R14, R3, R12, R3 ;  /* 0x0000000c030e7223 */ /* 0x000fc80000000003 */
[----:B------:R-:W-:-:S04]  /*0560*/  FFMA R3, R0, R14, RZ ;  /* 0x0000000e00037223 */ /* 0x000fc800000000ff */
[----:B------:R-:W-:-:S04]  /*0570*/  FFMA R12, R13, R3, R0 ;  /* 0x000000030d0c7223 */ /* 0x000fc80000000000 */
[----:B------:R-:W-:-:S04]  /*0580*/  FFMA R11, R14, R12, R3 ;  /* 0x0000000c0e0b7223 */ /* 0x000fc80000000003 */
[----:B------:R-:W-:-:S04]  /*0590*/  FFMA R12, R13, R11, R0 ;  /* 0x0000000b0d0c7223 */ /* 0x000fc80000000000 */
[----:B------:R-:W-:-:S05]  /*05a0*/  FFMA R0, R14, R12, R11 ;  /* 0x0000000c0e007223 */ /* 0x000fca000000000b */
[----:B------:R-:W-:-:S04]  /*05b0*/  SHF.R.U32.HI R3, RZ, 0x17, R0 ;  /* 0x00000017ff037819 */ /* 0x000fc80000011600 */
[----:B------:R-:W-:-:S05]  /*05c0*/  LOP3.LUT R3, R3, 0xff, RZ, 0xc0, !PT ;  /* 0x000000ff03037812 */ /* 0x000fca00078ec0ff */
[----:B------:R-:W-:-:S04]  /*05d0*/  IMAD.IADD R9, R3, 0x1, R8 ;  /* 0x0000000103097824 */ /* 0x000fc800078e0208 */
[----:B------:R-:W-:-:S05]  /*05e0*/  VIADD R3, R9, 0xffffffff ;  /* 0xffffffff09037836 */ /* 0x000fca0000000000 */
[----:B------:R-:W-:-:S13]  /*05f0*/  ISETP.GE.U32.AND P0, PT, R3, 0xfe, PT ;  /* 0x000000fe0300780c */ /* 0x000fda0003f06070 */
[----:B------:R-:W-:Y:S05]  /*0600*/  @!P0 BRA `(.L_x_17) ;  /* 0x0000000000808947 */ /* 0x000fea0003800000 */
[----:B------:R-:W-:-:S13]  /*0610*/  ISETP.GT.AND P0, PT, R9, 0xfe, PT ;  /* 0x000000fe0900780c */ /* 0x000fda0003f04270 */
[----:B------:R-:W-:Y:S05]  /*0620*/  @P0 BRA `(.L_x_18) ;  /* 0x00000000006c0947 */ /* 0x000fea0003800000 */
[----:B------:R-:W-:-:S13]  /*0630*/  ISETP.GE.AND P0, PT, R9, 0x1, PT ;  /* 0x000000010900780c */ /* 0x000fda0003f06270 */
[----:B------:R-:W-:Y:S05]  /*0640*/  @P0 BRA `(.L_x_19) ;  /* 0x0000000000740947 */ /* 0x000fea0003800000 */
[----:B------:R-:W-:Y:S02]  /*0650*/  ISETP.GE.AND P0, PT, R9, -0x18, PT ;  /* 0xffffffe80900780c */ /* 0x000fe40003f06270 */
[----:B------:R-:W-:-:S11]  /*0660*/  LOP3.LUT R0, R0, 0x80000000, RZ, 0xc0, !PT ;  /* 0x8000000000007812 */ /* 0x000fd600078ec0ff */
[----:B------:R-:W-:Y:S05]  /*0670*/  @!P0 BRA `(.L_x_19) ;  /* 0x0000000000688947 */ /* 0x000fea0003800000 */
[CCC-:B------:R-:W-:Y:S01]  /*0680*/  FFMA.RZ R3, R14.reuse, R12.reuse, R11.reuse ;  /* 0x0000000c0e037223 */ /* 0x1c0fe2000000c00b */
[C---:B------:R-:W-:Y:S02]  /*0690*/  VIADD R10, R9.reuse, 0x20 ;  /* 0x00000020090a7836 */ /* 0x040fe40000000000 */
[CCC-:B------:R-:W-:Y:S01]  /*06a0*/  FFMA.RM R8, R14.reuse, R12.reuse, R11.reuse ;  /* 0x0000000c0e087223 */ /* 0x1c0fe2000000400b */
[----:B------:R-:W-:Y:S02]  /*06b0*/  ISETP.NE.AND P2, PT, R9, RZ, PT ;  /* 0x000000ff0900720c */ /* 0x000fe40003f45270 */
[----:B------:R-:W-:Y:S01]  /*06c0*/  LOP3.LUT R7, R3, 0x7fffff, RZ, 0xc0, !PT ;  /* 0x007fffff03077812 */ /* 0x000fe200078ec0ff */
[----:B------:R-:W-:Y:S01]  /*06d0*/  FFMA.RP R3, R14, R12, R11 ;  /* 0x0000000c0e037223 */ /* 0x000fe2000000800b */
[----:B------:R-:W-:Y:S01]  /*06e0*/  ISETP.NE.AND P1, PT, R9, RZ, PT ;  /* 0x000000ff0900720c */ /* 0x000fe20003f25270 */
[----:B------:R-:W-:Y:S01]  /*06f0*/  IMAD.MOV R9, RZ, RZ, -R9 ;  /* 0x000000ffff097224 */ /* 0x000fe200078e0a09 */
[----:B------:R-:W-:-:S02]  /*0700*/  LOP3.LUT R7, R7, 0x800000, RZ, 0xfc, !PT ;  /* 0x0080000007077812 */ /* 0x000fc400078efcff */
[----:B------:R-:W-:Y:S02]  /*0710*/  FSETP.NEU.FTZ.AND P0, PT, R3, R8, PT ;  /* 0x000000080300720b */ /* 0x000fe40003f1d000 */
[----:B------:R-:W-:Y:S02]  /*0720*/  SHF.L.U32 R10, R7, R10, RZ ;  /* 0x0000000a070a7219 */ /* 0x000fe400000006ff */
[----:B------:R-:W-:Y:S02]  /*0730*/  SEL R8, R9, RZ, P2 ;  /* 0x000000ff09087207 */ /* 0x000fe40001000000 */
[----:B------:R-:W-:Y:S02]  /*0740*/  ISETP.NE.AND P1, PT, R10, RZ, P1 ;  /* 0x000000ff0a00720c */ /* 0x000fe40000f25270 */
[----:B------:R-:W-:Y:S02]  /*0750*/  SHF.R.U32.HI R8, RZ, R8, R7 ;  /* 0x00000008ff087219 */ /* 0x000fe40000011607 */
[----:B------:R-:W-:-:S02]  /*0760*/  PLOP3.LUT P0, PT, P0, P1, PT, 0xf8, 0x8f ;  /* 0x00000000008f781c */ /* 0x000fc40000703f70 */
[----:B------:R-:W-:Y:S02]  /*0770*/  SHF.R.U32.HI R10, RZ, 0x1, R8 ;  /* 0x00000001ff0a7819 */ /* 0x000fe40000011608 */
[----:B------:R-:W-:-:S04]  /*0780*/  SEL R3, RZ, 0x1, !P0 ;  /* 0x00000001ff037807 */ /* 0x000fc80004000000 */
[----:B------:R-:W-:-:S04]  /*0790*/  LOP3.LUT R3, R3, 0x1, R10, 0xf8, !PT ;  /* 0x0000000103037812 */ /* 0x000fc800078ef80a */
[----:B------:R-:W-:-:S05]  /*07a0*/  LOP3.LUT R3, R3, R8, RZ, 0xc0, !PT ;  /* 0x0000000803037212 */ /* 0x000fca00078ec0ff */
[----:B------:R-:W-:-:S05]  /*07b0*/  IMAD.IADD R3, R10, 0x1, R3 ;  /* 0x000000010a037824 */ /* 0x000fca00078e0203 */
[----:B------:R-:W-:Y:S01]  /*07c0*/  LOP3.LUT R0, R3, R0, RZ, 0xfc, !PT ;  /* 0x0000000003007212 */ /* 0x000fe200078efcff */
[----:B------:R-:W-:Y:S06]  /*07d0*/  BRA `(.L_x_19) ;  /* 0x0000000000107947 */ /* 0x000fec0003800000 */
.L_x_18:
[----:B------:R-:W-:-:S04]  /*07e0*/  LOP3.LUT R0, R0, 0x80000000, RZ, 0xc0, !PT ;  /* 0x8000000000007812 */ /* 0x000fc800078ec0ff */
[----:B------:R-:W-:Y:S01]  /*07f0*/  LOP3.LUT R0, R0, 0x7f800000, RZ, 0xfc, !PT ;  /* 0x7f80000000007812 */ /* 0x000fe200078efcff */
[----:B------:R-:W-:Y:S06]  /*0800*/  BRA `(.L_x_19) ;  /* 0x0000000000047947 */ /* 0x000fec0003800000 */
.L_x_17:
[----:B------:R-:W-:-:S07]  /*0810*/  IMAD R0, R8, 0x800000, R0 ;  /* 0x0080000008007824 */ /* 0x000fce00078e0200 */
.L_x_19:
[----:B------:R-:W-:Y:S05]  /*0820*/  BSYNC.RECONVERGENT B2 ;  /* 0x0000000000027941 */ /* 0x000fea0003800200 */
.L_x_16:
[----:B------:R-:W-:Y:S05]  /*0830*/  BRA `(.L_x_20) ;  /* 0x0000000000207947 */ /* 0x000fea0003800000 */
.L_x_15:
[----:B------:R-:W-:-:S04]  /*0840*/  LOP3.LUT R0, R9, 0x80000000, R11, 0x48, !PT ;  /* 0x8000000009007812 */ /* 0x000fc800078e480b */
[----:B------:R-:W-:Y:S01]  /*0850*/  LOP3.LUT R0, R0, 0x7f800000, RZ, 0xfc, !PT ;  /* 0x7f80000000007812 */ /* 0x000fe200078efcff */
[----:B------:R-:W-:Y:S06]  /*0860*/  BRA `(.L_x_20) ;  /* 0x0000000000147947 */ /* 0x000fec0003800000 */
.L_x_14:
[----:B------:R-:W-:Y:S01]  /*0870*/  LOP3.LUT R0, R9, 0x80000000, R11, 0x48, !PT ;  /* 0x8000000009007812 */ /* 0x000fe200078e480b */
[----:B------:R-:W-:Y:S06]  /*0880*/  BRA `(.L_x_20) ;  /* 0x00000000000c7947 */ /* 0x000fec0003800000 */
.L_x_13:
[----:B------:R-:W0:Y:S01]  /*0890*/  MUFU.RSQ R0, -QNAN ;  /* 0xffc0000000007908 */ /* 0x000e220000001400 */
[----:B------:R-:W-:Y:S05]  /*08a0*/  BRA `(.L_x_20) ;  /* 0x0000000000047947 */ /* 0x000fea0003800000 */
.L_x_12:
[----:B------:R-:W-:-:S07]  /*08b0*/  FADD.FTZ R0, R0, R3 ;  /* 0x0000000300007221 */ /* 0x000fce0000010000 */
.L_x_20:
[----:B------:R-:W-:Y:S05]  /*08c0*/  BSYNC.RECONVERGENT B1 ;  /* 0x0000000000017941 */ /* 0x000fea0003800200 */
.L_x_10:
[----:B------:R-:W-:-:S04]  /*08d0*/  IMAD.MOV.U32 R7, RZ, RZ, 0x0 ;  /* 0x00000000ff077424 */ /* 0x000fc800078e00ff */
[----:B0-----:R-:W-:Y:S05]  /*08e0*/  RET.REL.NODEC R6 `(_Z14mathFastKernelPfS_i) ;  /* 0xfffffff406c47950 */ /* 0x001fea0003c3ffff */
.L_x_21:
        /* <DEDUP_REMOVED lines=9> */
.L_x_86:


//--------------------- .text._Z14mathSlowKernelPfS_i --------------------------
	.section	.text._Z14mathSlowKernelPfS_i,"ax",@progbits
	.align	128
        .global         _Z14mathSlowKernelPfS_i
        .type           _Z14mathSlowKernelPfS_i,@function
        .size           _Z14mathSlowKernelPfS_i,(.L_x_87 - _Z14mathSlowKernelPfS_i)
        .other          _Z14mathSlowKernelPfS_i,@"STO_CUDA_ENTRY STV_DEFAULT"
_Z14mathSlowKernelPfS_i:
.text._Z14mathSlowKernelPfS_i:
        /* <DEDUP_REMOVED lines=13> */
[C---:B--2---:R-:W-:Y:S01]  /*00d0*/  FMUL R0, R2.reuse, 0.63661974668502807617 ;  /* 0x3f22f98302007820 */ /* 0x044fe20000400000 */
[----:B------:R-:W-:-:S04]  /*00e0*/  FSETP.GE.AND P0, PT, |R2|, 105615, PT ;  /* 0x47ce47800200780b */ /* 0x000fc80003f06200 */
[----:B------:R-:W-:Y:S01]  /*00f0*/  P2R R3, PR, RZ, 0x1 ;  /* 0x00000001ff037803 */ /* 0x000fe20000000000 */
[----:B------:R-:W0:Y:S02]  /*0100*/  F2I.NTZ R0, R0 ;  /* 0x0000000000007305 */ /* 0x000e240000203100 */
[----:B0-----:R-:W-:Y:S01]  /*0110*/  I2FP.F32.S32 R5, R0 ;  /* 0x0000000000057245 */ /* 0x001fe20000201400 */
[----:B------:R-:W-:-:S04]  /*0120*/  IMAD.MOV.U32 R7, RZ, RZ, R0 ;  /* 0x000000ffff077224 */ /* 0x000fc800078e0000 */
[----:B------:R-:W-:-:S04]  /*0130*/  FFMA R6, R5, -1.5707962512969970703, R2 ;  /* 0xbfc90fda05067823 */ /* 0x000fc80000000002 */
[----:B------:R-:W-:-:S04]  /*0140*/  FFMA R6, R5, -7.5497894158615963534e-08, R6 ;  /* 0xb3a2216805067823 */ /* 0x000fc80000000006 */
[----:B------:R-:W-:-:S04]  /*0150*/  FFMA R6, R5, -5.3903029534742383927e-15, R6 ;  /* 0xa7c234c505067823 */ /* 0x000fc80000000006 */
[----:B------:R-:W-:Y:S01]  /*0160*/  IMAD.MOV.U32 R5, RZ, RZ, R6 ;  /* 0x000000ffff057224 */ /* 0x000fe200078e0006 */
[----:B------:R-:W-:Y:S06]  /*0170*/  @!P0 BRA `(.L_x_23) ;  /* 0x0000000400808947 */ /* 0x000fec0003800000 */
[----:B------:R-:W-:-:S13]  /*0180*/  FSETP.NEU.AND P0, PT, |R2|, +INF , PT ;  /* 0x7f8000000200780b */ /* 0x000fda0003f0d200 */
[----:B------:R-:W-:Y:S01]  /*0190*/  @!P0 FMUL R5, RZ, R2 ;  /* 0x00000002ff058220 */ /* 0x000fe20000400000 */
[----:B------:R-:W-:Y:S01]  /*01a0*/  @!P0 IMAD.MOV.U32 R0, RZ, RZ, RZ ;  /* 0x000000ffff008224 */ /* 0x000fe200078e00ff */
[----:B------:R-:W-:Y:S06]  /*01b0*/  @!P0 BRA `(.L_x_23) ;  /* 0x0000000400708947 */ /* 0x000fec0003800000 */
[----:B------:R-:W-:Y:S01]  /*01c0*/  IMAD.SHL.U32 R3, R2, 0x100, RZ ;  /* 0x0000010002037824 */ /* 0x000fe200078e00ff */
[----:B------:R-:W0:Y:S01]  /*01d0*/  LDCU.64 UR8, c[0x4][URZ] ;  /* 0x01000000ff0877ac */ /* 0x000e220008000a00 */
[----:B------:R-:W-:Y:S02]  /*01e0*/  IMAD.MOV.U32 R0, RZ, RZ, RZ ;  /* 0x000000ffff007224 */ /* 0x000fe400078e00ff */
[----:B------:R-:W-:Y:S01]  /*01f0*/  IMAD.MOV.U32 R17, RZ, RZ, RZ ;  /* 0x000000ffff117224 */ /* 0x000fe200078e00ff */
[----:B------:R-:W-:Y:S01]  /*0200*/  LOP3.LUT R5, R3, 0x80000000, RZ, 0xfc, !PT ;  /* 0x8000000003057812 */ /* 0x000fe200078efcff */
[----:B------:R-:W-:Y:S01]  /*0210*/  UMOV UR5, URZ ;  /* 0x000000ff00057c82 */ /* 0x000fe20008000000 */
[----:B------:R-:W-:-:S05]  /*0220*/  UMOV UR4, URZ ;  /* 0x000000ff00047c82 */ /* 0x000fca0008000000 */
.L_x_24:
[----:B0-----:R-:W-:Y:S02]  /*0230*/  IMAD.U32 R10, RZ, RZ, UR8 ;  /* 0x00000008ff0a7e24 */ /* 0x001fe4000f8e00ff */
[----:B------:R-:W-:-:S05]  /*0240*/  IMAD.U32 R11, RZ, RZ, UR9 ;  /* 0x00000009ff0b7e24 */ /* 0x000fca000f8e00ff */
[----:B------:R-:W2:Y:S01]  /*0250*/  LDG.E.CONSTANT R8, desc[UR6][R10.64] ;  /* 0x000000060a087981 */ /* 0x000ea2000c1e9900 */
[----:B------:R-:W-:Y:S01]  /*0260*/  UIADD3 UR4, UPT, UPT, UR4, 0x1, URZ ;  /* 0x0000000104047890 */ /* 0x000fe2000fffe0ff */
[C---:B------:R-:W-:Y:S01]  /*0270*/  ISETP.EQ.AND P0, PT, R17.reuse, RZ, PT ;  /* 0x000000ff1100720c */ /* 0x040fe20003f02270 */
[----:B------:R-:W-:Y:S01]  /*0280*/  UIADD3 UR8, UP1, UPT, UR8, 0x4, URZ ;  /* 0x0000000408087890 */ /* 0x000fe2000ff3e0ff */
[C---:B------:R-:W-:Y:S01]  /*0290*/  ISETP.EQ.AND P1, PT, R17.reuse, 0x4, PT ;  /* 0x000000041100780c */ /* 0x040fe20003f22270 */
[----:B------:R-:W-:Y:S01]  /*02a0*/  UISETP.NE.AND UP0, UPT, UR4, 0x6, UPT ;  /* 0x000000060400788c */ /* 0x000fe2000bf05270 */
[C---:B------:R-:W-:Y:S01]  /*02b0*/  ISETP.EQ.AND P3, PT, R17.reuse, 0xc, PT ;  /* 0x0000000c1100780c */ /* 0x040fe20003f62270 */
[----:B------:R-:W-:Y:S01]  /*02c0*/  UIADD3.X UR9, UPT, UPT, URZ, UR9, URZ, UP1, !UPT ;  /* 0x00000009ff097290 */ /* 0x000fe20008ffe4ff */
[C---:B------:R-:W-:Y:S02]  /*02d0*/  ISETP.EQ.AND P4, PT, R17.reuse, 0x10, PT ;  /* 0x000000101100780c */ /* 0x040fe40003f82270 */
[----:B------:R-:W-:Y:S01]  /*02e0*/  ISETP.EQ.AND P5, PT, R17, 0x14, PT ;  /* 0x000000141100780c */ /* 0x000fe20003fa2270 */
[----:B--2---:R-:W-:-:S03]  /*02f0*/  IMAD.WIDE.U32 R8, R8, R5, RZ ;  /* 0x0000000508087225 */ /* 0x004fc600078e00ff */
[----:B------:R-:W-:-:S04]  /*0300*/  IADD3 R8, P2, PT, R8, R0, RZ ;  /* 0x0000000008087210 */ /* 0x000fc80007f5e0ff */
[----:B------:R-:W-:Y:S01]  /*0310*/  IADD3.X R0, PT, PT, R9, UR5, RZ, P2, !PT ;  /* 0x0000000509007c10 */ /* 0x000fe200097fe4ff */
[--C-:B------:R-:W-:Y:S01]  /*0320*/  @P0 IMAD.MOV.U32 R3, RZ, RZ, R8.reuse ;  /* 0x000000ffff030224 */ /* 0x100fe200078e0008 */
[C---:B------:R-:W-:Y:S01]  /*0330*/  ISETP.EQ.AND P2, PT, R17.reuse, 0x8, PT ;  /* 0x000000081100780c */ /* 0x040fe20003f42270 */
[--C-:B------:R-:W-:Y:S01]  /*0340*/  @P3 IMAD.MOV.U32 R14, RZ, RZ, R8.reuse ;  /* 0x000000ffff0e3224 */ /* 0x100fe200078e0008 */
[----:B------:R-:W-:Y:S01]  /*0350*/  @P1 MOV R12, R8 ;  /* 0x00000008000c1202 */ /* 0x000fe20000000f00 */
[--C-:B------:R-:W-:Y:S02]  /*0360*/  @P4 IMAD.MOV.U32 R15, RZ, RZ, R8.reuse ;  /* 0x000000ffff0f4224 */ /* 0x100fe400078e0008 */
[----:B------:R-:W-:Y:S02]  /*0370*/  @P5 IMAD.MOV.U32 R16, RZ, RZ, R8 ;  /* 0x000000ffff105224 */ /* 0x000fe400078e0008 */
[----:B------:R-:W-:-:S06]  /*0380*/  VIADD R17, R17, 0x4 ;  /* 0x0000000411117836 */ /* 0x000fcc0000000000 */
[----:B------:R-:W-:Y:S01]  /*0390*/  @P2 IMAD.MOV.U32 R13, RZ, RZ, R8 ;  /* 0x000000ffff0d2224 */ /* 0x000fe200078e0008 */
[----:B------:R-:W-:Y:S06]  /*03a0*/  BRA.U UP0, `(.L_x_24) ;  /* 0xfffffffd00a07547 */ /* 0x000fec000b83ffff */
[----:B------:R-:W-:Y:S01]  /*03b0*/  SHF.R.U32.HI R5, RZ, 0x17, R2 ;  /* 0x00000017ff057819 */ /* 0x000fe20000011602 */
[----:B------:R-:W-:Y:S03]  /*03c0*/  BSSY.RECONVERGENT B1, `(.L_x_25) ;  /* 0x0000029000017945 */ /* 0x000fe60003800200 */
[C---:B------:R-:W-:Y:S02]  /*03d0*/  LOP3.LUT R8, R5.reuse, 0xe0, RZ, 0xc0, !PT ;  /* 0x000000e005087812 */ /* 0x040fe400078ec0ff */
[----:B------:R-:W-:-:S03]  /*03e0*/  LOP3.LUT P6, RZ, R5, 0x1f, RZ, 0xc0, !PT ;  /* 0x0000001f05ff7812 */ /* 0x000fc600078cc0ff */
[----:B------:R-:W-:-:S05]  /*03f0*/  VIADD R8, R8, 0xffffff80 ;  /* 0xffffff8008087836 */ /* 0x000fca0000000000 */
[----:B------:R-:W-:-:S05]  /*0400*/  SHF.R.U32.HI R8, RZ, 0x5, R8 ;  /* 0x00000005ff087819 */ /* 0x000fca0000011608 */
[----:B------:R-:W-:-:S05]  /*0410*/  IMAD.U32 R10, R8, -0x4, RZ ;  /* 0xfffffffc080a7824 */ /* 0x000fca00078e00ff */
[C---:B------:R-:W-:Y:S02]  /*0420*/  ISETP.EQ.AND P3, PT, R10.reuse, -0x18, PT ;  /* 0xffffffe80a00780c */ /* 0x040fe40003f62270 */
[C---:B------:R-:W-:Y:S02]  /*0430*/  ISETP.EQ.AND P4, PT, R10.reuse, -0x14, PT ;  /* 0xffffffec0a00780c */ /* 0x040fe40003f82270 */
[C---:B------:R-:W-:Y:S02]  /*0440*/  ISETP.EQ.AND P0, PT, R10.reuse, -0x10, PT ;  /* 0xfffffff00a00780c */ /* 0x040fe40003f02270 */
[C---:B------:R-:W-:Y:S02]  /*0450*/  ISETP.EQ.AND P1, PT, R10.reuse, -0xc, PT ;  /* 0xfffffff40a00780c */ /* 0x040fe40003f22270 */
[C---:B------:R-:W-:Y:S02]  /*0460*/  ISETP.EQ.AND P2, PT, R10.reuse, -0x8, PT ;  /* 0xfffffff80a00780c */ /* 0x040fe40003f42270 */
[----:B------:R-:W-:-:S03]  /*0470*/  ISETP.EQ.AND P5, PT, R10, 0x4, PT ;  /* 0x000000040a00780c */ /* 0x000fc60003fa2270 */
[----:B------:R-:W-:Y:S01]  /*0480*/  @P3 IMAD.MOV.U32 R8, RZ, RZ, R3 ;  /* 0x000000ffff083224 */ /* 0x000fe200078e0003 */
[C---:B------:R-:W-:Y:S01]  /*0490*/  ISETP.EQ.AND P3, PT, R10.reuse, -0x4, PT ;  /* 0xfffffffc0a00780c */ /* 0x040fe20003f62270 */
[----:B------:R-:W-:Y:S01]  /*04a0*/  @P4 IMAD.MOV.U32 R8, RZ, RZ, R12 ;  /* 0x000000ffff084224 */ /* 0x000fe200078e000c */
[----:B------:R-:W-:Y:S01]  /*04b0*/  @P4 MOV R9, R3 ;  /* 0x0000000300094202 */ /* 0x000fe20000000f00 */
[----:B------:R-:W-:Y:S01]  /*04c0*/  @P0 IMAD.MOV.U32 R8, RZ, RZ, R13 ;  /* 0x000000ffff080224 */ /* 0x000fe200078e000d */
[----:B------:R-:W-:Y:S01]  /*04d0*/  ISETP.EQ.AND P4, PT, R10, RZ, PT ;  /* 0x000000ff0a00720c */ /* 0x000fe20003f82270 */
[----:B------:R-:W-:Y:S02]  /*04e0*/  @P1 IMAD.MOV.U32 R8, RZ, RZ, R14 ;  /* 0x000000ffff081224 */ /* 0x000fe400078e000e */
[----:B------:R-:W-:Y:S02]  /*04f0*/  @P2 IMAD.MOV.U32 R8, RZ, RZ, R15 ;  /* 0x000000ffff082224 */ /* 0x000fe400078e000f */
[----:B------:R-:W-:-:S02]  /*0500*/  @P0 IMAD.MOV.U32 R9, RZ, RZ, R12 ;  /* 0x000000ffff090224 */ /* 0x000fc400078e000c */
[----:B------:R-:W-:Y:S02]  /*0510*/  @P1 IMAD.MOV.U32 R9, RZ, RZ, R13 ;  /* 0x000000ffff091224 */ /* 0x000fe400078e000d */
[----:B------:R-:W-:Y:S01]  /*0520*/  @P3 MOV R8, R16 ;  /* 0x0000001000083202 */ /* 0x000fe20000000f00 */
[----:B------:R-:W-:Y:S02]  /*0530*/  @P2 IMAD.MOV.U32 R9, RZ, RZ, R14 ;  /* 0x000000ffff092224 */ /* 0x000fe400078e000e */
[----:B------:R-:W-:Y:S02]  /*0540*/  @P3 IMAD.MOV.U32 R9, RZ, RZ, R15 ;  /* 0x000000ffff093224 */ /* 0x000fe400078e000f */
[----:B------:R-:W-:Y:S02]  /*0550*/  @P4 IMAD.MOV.U32 R8, RZ, RZ, R0 ;  /* 0x000000ffff084224 */ /* 0x000fe400078e0000 */
[----:B------:R-:W-:Y:S02]  /*0560*/  @P4 IMAD.MOV.U32 R9, RZ, RZ, R16 ;  /* 0x000000ffff094224 */ /* 0x000fe400078e0010 */
[----:B------:R-:W-:-:S02]  /*0570*/  @P5 IMAD.MOV.U32 R9, RZ, RZ, R0 ;  /* 0x000000ffff095224 */ /* 0x000fc400078e0000 */
[----:B------:R-:W-:Y:S01]  /*0580*/  IMAD.MOV.U32 R18, RZ, RZ, R8 ;  /* 0x000000ffff127224 */ /* 0x000fe200078e0008 */
[----:B------:R-:W-:Y:S06]  /*0590*/  @!P6 BRA `(.L_x_26) ;  /* 0x00000000002ce947 */ /* 0x000fec0003800000 */
[----:B------:R-:W-:Y:S01]  /*05a0*/  @P0 IMAD.MOV.U32 R8, RZ, RZ, R3 ;  /* 0x000000ffff080224 */ /* 0x000fe200078e0003 */
[----:B------:R-:W-:Y:S01]  /*05b0*/  ISETP.EQ.AND P0, PT, R10, 0x8, PT ;  /* 0x000000080a00780c */ /* 0x000fe20003f02270 */
[----:B------:R-:W-:Y:S01]  /*05c0*/  @P1 IMAD.MOV.U32 R8, RZ, RZ, R12 ;  /* 0x000000ffff081224 */ /* 0x000fe200078e000c */
[----:B------:R-:W-:Y:S01]  /*05d0*/  LOP3.LUT R5, R5, 0x1f, RZ, 0xc0, !PT ;  /* 0x0000001f05057812 */ /* 0x000fe200078ec0ff */
[----:B------:R-:W-:Y:S02]  /*05e0*/  @P2 IMAD.MOV.U32 R8, RZ, RZ, R13 ;  /* 0x000000ffff082224 */ /* 0x000fe400078e000d */
[----:B------:R-:W-:Y:S01]  /*05f0*/  @P3 IMAD.MOV.U32 R8, RZ, RZ, R14 ;  /* 0x000000ffff083224 */ /* 0x000fe200078e000e */
[----:B------:R-:W-:Y:S01]  /*0600*/  @P4 MOV R8, R15 ;  /* 0x0000000f00084202 */ /* 0x000fe20000000f00 */
[----:B------:R-:W-:Y:S01]  /*0610*/  @P5 IMAD.MOV.U32 R8, RZ, RZ, R16 ;  /* 0x000000ffff085224 */ /* 0x000fe200078e0010 */
[----:B------:R-:W-:-:S05]  /*0620*/  SHF.L.W.U32.HI R18, R9, R5, R18 ;  /* 0x0000000509127219 */ /* 0x000fca0000010e12 */
[----:B------:R-:W-:-:S05]  /*0630*/  @P0 IMAD.MOV.U32 R8, RZ, RZ, R0 ;  /* 0x000000ffff080224 */ /* 0x000fca00078e0000 */
[----:B------:R-:W-:-:S07]  /*0640*/  SHF.L.W.U32.HI R9, R8, R5, R9 ;  /* 0x0000000508097219 */ /* 0x000fce0000010e09 */
.L_x_26:
[----:B------:R-:W-:Y:S05]  /*0650*/  BSYNC.RECONVERGENT B1 ;  /* 0x0000000000017941 */ /* 0x000fea0003800200 */
.L_x_25:
[C---:B------:R-:W-:Y:S01]  /*0660*/  SHF.L.W.U32.HI R5, R9.reuse, 0x2, R18 ;  /* 0x0000000209057819 */ /* 0x040fe20000010e12 */
[----:B------:R-:W-:Y:S01]  /*0670*/  IMAD.SHL.U32 R9, R9, 0x4, RZ ;  /* 0x0000000409097824 */ /* 0x000fe200078e00ff */
[----:B------:R-:W-:Y:S01]  /*0680*/  UMOV UR4, 0x54442d19 ;  /* 0x54442d1900047882 */ /* 0x000fe20000000000 */
[----:B------:R-:W-:Y:S01]  /*0690*/  UMOV UR5, 0x3bf921fb ;  /* 0x3bf921fb00057882 */ /* 0x000fe20000000000 */
[----:B------:R-:W-:Y:S02]  /*06a0*/  SHF.R.S32.HI R0, RZ, 0x1f, R5 ;  /* 0x0000001fff007819 */ /* 0x000fe40000011405 */
[----:B------:R-:W-:Y:S02]  /*06b0*/  ISETP.GE.AND P0, PT, R2, RZ, PT ;  /* 0x000000ff0200720c */ /* 0x000fe40003f06270 */
[C---:B------:R-:W-:Y:S02]  /*06c0*/  LOP3.LUT R10, R0.reuse, R9, RZ, 0x3c, !PT ;  /* 0x00000009000a7212 */ /* 0x040fe400078e3cff */
[----:B------:R-:W-:-:S02]  /*06d0*/  LOP3.LUT R11, R0, R5, RZ, 0x3c, !PT ;  /* 0x00000005000b7212 */ /* 0x000fc400078e3cff */
[----:B------:R-:W-:Y:S02]  /*06e0*/  SHF.R.U32.HI R0, RZ, 0x1e, R18 ;  /* 0x0000001eff007819 */ /* 0x000fe40000011612 */
[----:B------:R-:W0:Y:S01]  /*06f0*/  I2F.F64.S64 R8, R10 ;  /* 0x0000000a00087312 */ /* 0x000e220000301c00 */
[C---:B------:R-:W-:Y:S02]  /*0700*/  LOP3.LUT R17, R5.reuse, R2, RZ, 0x3c, !PT ;  /* 0x0000000205117212 */ /* 0x040fe400078e3cff */
[----:B------:R-:W-:Y:S02]  /*0710*/  LEA.HI R0, R5, R0, RZ, 0x1 ;  /* 0x0000000005007211 */ /* 0x000fe400078f08ff */
[----:B------:R-:W-:-:S03]  /*0720*/  ISETP.GE.AND P1, PT, R17, RZ, PT ;  /* 0x000000ff1100720c */ /* 0x000fc60003f26270 */
[----:B------:R-:W-:-:S04]  /*0730*/  IMAD.MOV R5, RZ, RZ, -R0 ;  /* 0x000000ffff057224 */ /* 0x000fc800078e0a00 */
[----:B------:R-:W-:Y:S01]  /*0740*/  @!P0 IMAD.MOV.U32 R0, RZ, RZ, R5 ;  /* 0x000000ffff008224 */ /* 0x000fe200078e0005 */
[----:B0-----:R-:W-:-:S10]  /*0750*/  DMUL R8, R8, UR4 ;  /* 0x0000000408087c28 */ /* 0x001fd40008000000 */
[----:B------:R-:W0:Y:S02]  /*0760*/  F2F.F32.F64 R8, R8 ;  /* 0x0000000800087310 */ /* 0x000e240000301000 */
[----:B0-----:R-:W-:-:S07]  /*0770*/  FSEL R5, -R8, R8, !P1 ;  /* 0x0000000808057208 */ /* 0x001fce0004800100 */
.L_x_23:
[----:B------:R-:W-:Y:S05]  /*0780*/  BSYNC.RECONVERGENT B0 ;  /* 0x0000000000007941 */ /* 0x000fea0003800200 */
.L_x_22:
[----:B------:R-:W-:Y:S02]  /*0790*/  IMAD.MOV.U32 R8, RZ, RZ, 0x37cbac00 ;  /* 0x37cbac00ff087424 */ /* 0x000fe400078e00ff */
[----:B------:R-:W-:Y:S01]  /*07a0*/  FMUL R9, R5, R5 ;  /* 0x0000000505097220 */ /* 0x000fe20000400000 */
[----:B------:R-:W-:Y:S01]  /*07b0*/  LOP3.LUT R11, R0, 0x1, RZ, 0xc0, !PT ;  /* 0x00000001000b7812 */ /* 0x000fe200078ec0ff */
[----:B------:R-:W-:Y:S01]  /*07c0*/  IMAD.MOV.U32 R18, RZ, RZ, 0x3d2aaabb ;  /* 0x3d2aaabbff127424 */ /* 0x000fe200078e00ff */
[----:B------:R-:W-:Y:S01]  /*07d0*/  FSETP.GE.AND P2, PT, |R2|, 105615, PT ;  /* 0x47ce47800200780b */ /* 0x000fe20003f46200 */
[----:B------:R-:W-:Y:S01]  /*07e0*/  FFMA R10, R9, R8, -0.0013887860113754868507 ;  /* 0xbab607ed090a7423 */ /* 0x000fe20000000008 */
[----:B------:R-:W-:Y:S01]  /*07f0*/  ISETP.NE.U32.AND P0, PT, R11, 0x1, PT ;  /* 0x000000010b00780c */ /* 0x000fe20003f05070 */
[----:B------:R-:W-:Y:S01]  /*0800*/  IMAD.MOV.U32 R11, RZ, RZ, 0x3effffff ;  /* 0x3effffffff0b7424 */ /* 0x000fe200078e00ff */
[----:B------:R-:W-:Y:S01]  /*0810*/  LOP3.LUT P1, RZ, R0, 0x2, RZ, 0xc0, !PT ;  /* 0x0000000200ff7812 */ /* 0x000fe2000782c0ff */
[----:B------:R-:W-:Y:S01]  /*0820*/  BSSY.RECONVERGENT B0, `(.L_x_27) ;  /* 0x000006a000007945 */ /* 0x000fe20003800200 */
[----:B------:R-:W-:-:S02]  /*0830*/  FSEL R10, R10, -0.00019574658654164522886, !P0 ;  /* 0xb94d41530a0a7808 */ /* 0x000fc40004000000 */
[----:B------:R-:W-:Y:S02]  /*0840*/  FSEL R18, R18, 0.0083327032625675201416, !P0 ;  /* 0x3c0885e412127808 */ /* 0x000fe40004000000 */
[----:B------:R-:W-:Y:S02]  /*0850*/  FSEL R0, R5, 1, P0 ;  /* 0x3f80000005007808 */ /* 0x000fe40000000000 */
[----:B------:R-:W-:Y:S01]  /*0860*/  FSEL R11, -R11, -0.16666662693023681641, !P0 ;  /* 0xbe2aaaa80b0b7808 */ /* 0x000fe20004000100 */
[C---:B------:R-:W-:Y:S02]  /*0870*/  FFMA R10, R9.reuse, R10, R18 ;  /* 0x0000000a090a7223 */ /* 0x040fe40000000012 */
[C---:B------:R-:W-:Y:S02]  /*0880*/  FFMA R5, R9.reuse, R0, RZ ;  /* 0x0000000009057223 */ /* 0x040fe400000000ff */
[----:B------:R-:W-:-:S04]  /*0890*/  FFMA R10, R9, R10, R11 ;  /* 0x0000000a090a7223 */ /* 0x000fc8000000000b */
[----:B------:R-:W-:-:S04]  /*08a0*/  FFMA R5, R5, R10, R0 ;  /* 0x0000000a05057223 */ /* 0x000fc80000000000 */
[----:B------:R-:W-:Y:S01]  /*08b0*/  @P1 FADD R5, RZ, -R5 ;  /* 0x80000005ff051221 */ /* 0x000fe20000000000 */
[----:B------:R-:W-:Y:S06]  /*08c0*/  @!P2 BRA `(.L_x_28) ;  /* 0x00000004007ca947 */ /* 0x000fec0003800000 */
[----:B------:R-:W-:-:S13]  /*08d0*/  FSETP.NEU.AND P0, PT, |R2|, +INF , PT ;  /* 0x7f8000000200780b */ /* 0x000fda0003f0d200 */
[----:B------:R-:W-:Y:S01]  /*08e0*/  @!P0 FMUL R6, RZ, R2 ;  /* 0x00000002ff068220 */ /* 0x000fe20000400000 */
[----:B------:R-:W-:Y:S01]  /*08f0*/  @!P0 MOV R7, RZ ;  /* 0x000000ff00078202 */ /* 0x000fe20000000f00 */
        /* <DEDUP_REMOVED lines=8> */
.L_x_29:
        /* <DEDUP_REMOVED lines=11> */
[----:B------:R-:W-:-:S02]  /*0a30*/  ISETP.EQ.AND P4, PT, R17, 0x10, PT ;  /* 0x000000101100780c */ /* 0x000fc40003f82270 */
[C---:B------:R-:W-:Y:S01]  /*0a40*/  ISETP.EQ.AND P5, PT, R17.reuse, 0x14, PT ;  /* 0x000000141100780c */ /* 0x040fe20003fa2270 */
[----:B------:R-:W-:Y:S02]  /*0a50*/  VIADD R17, R17, 0x4 ;  /* 0x0000000411117836 */ /* 0x000fe40000000000 */
[----:B--2---:R-:W-:-:S03]  /*0a60*/  IMAD.WIDE.U32 R6, R6, R9, RZ ;  /* 0x0000000906067225 */ /* 0x004fc600078e00ff */
[----:B------:R-:W-:-:S04]  /*0a70*/  IADD3 R6, P6, PT, R6, R0, RZ ;  /* 0x0000000006067210 */ /* 0x000fc80007fde0ff */
[----:B------:R-:W-:Y:S01]  /*0a80*/  IADD3.X R0, PT, PT, R7, UR5, RZ, P6, !PT ;  /* 0x0000000507007c10 */ /* 0x000fe2000b7fe4ff */
[--C-:B------:R-:W-:Y:S01]  /*0a90*/  @P0 IMAD.MOV.U32 R3, RZ, RZ, R6.reuse ;  /* 0x000000ffff030224 */ /* 0x100fe200078e0006 */
[----:B------:R-:W-:Y:S01]  /*0aa0*/  @P2 MOV R13, R6 ;  /* 0x00000006000d2202 */ /* 0x000fe20000000f00 */
[--C-:B------:R-:W-:Y:S02]  /*0ab0*/  @P1 IMAD.MOV.U32 R12, RZ, RZ, R6.reuse ;  /* 0x000000ffff0c1224 */ /* 0x100fe400078e0006 */
[--C-:B------:R-:W-:Y:S02]  /*0ac0*/  @P3 IMAD.MOV.U32 R14, RZ, RZ, R6.reuse ;  /* 0x000000ffff0e3224 */ /* 0x100fe400078e0006 */
[--C-:B------:R-:W-:Y:S02]  /*0ad0*/  @P4 IMAD.MOV.U32 R15, RZ, RZ, R6.reuse ;  /* 0x000000ffff0f4224 */ /* 0x100fe400078e0006 */
        /* <DEDUP_REMOVED lines=14> */
[----:B------:R-:W-:-:S03]  /*0bc0*/  ISETP.EQ.AND P5, PT, R11, RZ, PT ;  /* 0x000000ff0b00720c */ /* 0x000fc60003fa2270 */
[----:B------:R-:W-:Y:S01]  /*0bd0*/  @P3 IMAD.MOV.U32 R6, RZ, RZ, R3 ;  /* 0x000000ffff063224 */ /* 0x000fe200078e0003 */
[C---:B------:R-:W-:Y:S01]  /*0be0*/  ISETP.EQ.AND P3, PT, R11.reuse, -0x4, PT ;  /* 0xfffffffc0b00780c */ /* 0x040fe20003f62270 */
[----:B------:R-:W-:Y:S01]  /*0bf0*/  @P4 IMAD.MOV.U32 R6, RZ, RZ, R12 ;  /* 0x000000ffff064224 */ /* 0x000fe200078e000c */
[----:B------:R-:W-:Y:S01]  /*0c00*/  @P4 MOV R7, R3 ;  /* 0x0000000300074202 */ /* 0x000fe20000000f00 */
[----:B------:R-:W-:Y:S01]  /*0c10*/  @P2 IMAD.MOV.U32 R6, RZ, RZ, R13 ;  /* 0x000000ffff062224 */ /* 0x000fe200078e000d */
[----:B------:R-:W-:Y:S01]  /*0c20*/  ISETP.EQ.AND P4, PT, R11, 0x4, PT ;  /* 0x000000040b00780c */ /* 0x000fe20003f82270 */
[----:B------:R-:W-:Y:S02]  /*0c30*/  @P1 IMAD.MOV.U32 R6, RZ, RZ, R14 ;  /* 0x000000ffff061224 */ /* 0x000fe400078e000e */
[----:B------:R-:W-:Y:S02]  /*0c40*/  @P0 IMAD.MOV.U32 R6, RZ, RZ, R15 ;  /* 0x000000ffff060224 */ /* 0x000fe400078e000f */
[----:B------:R-:W-:-:S02]  /*0c50*/  @P2 IMAD.MOV.U32 R7, RZ, RZ, R12 ;  /* 0x000000ffff072224 */ /* 0x000fc400078e000c */
[----:B------:R-:W-:Y:S02]  /*0c60*/  @P1 IMAD.MOV.U32 R7, RZ, RZ, R13 ;  /* 0x000000ffff071224 */ /* 0x000fe400078e000d */
[----:B------:R-:W-:Y:S02]  /*0c70*/  @P3 IMAD.MOV.U32 R6, RZ, RZ, R16 ;  /* 0x000000ffff063224 */ /* 0x000fe400078e0010 */
[----:B------:R-:W-:Y:S02]  /*0c80*/  @P5 IMAD.MOV.U32 R6, RZ, RZ, R0 ;  /* 0x000000ffff065224 */ /* 0x000fe400078e0000 */
[----:B------:R-:W-:Y:S01]  /*0c90*/  @P0 IMAD.MOV.U32 R7, RZ, RZ, R14 ;  /* 0x000000ffff070224 */ /* 0x000fe200078e000e */
[----:B------:R-:W-:Y:S01]  /*0ca0*/  @P3 MOV R7, R15 ;  /* 0x0000000f00073202 */ /* 0x000fe20000000f00 */
[----:B------:R-:W-:Y:S02]  /*0cb0*/  @P5 IMAD.MOV.U32 R7, RZ, RZ, R16 ;  /* 0x000000ffff075224 */ /* 0x000fe400078e0010 */
[----:B------:R-:W-:-:S02]  /*0cc0*/  @P4 IMAD.MOV.U32 R7, RZ, RZ, R0 ;  /* 0x000000ffff074224 */ /* 0x000fc400078e0000 */
[----:B------:R-:W-:Y:S01]  /*0cd0*/  IMAD.MOV.U32 R9, RZ, RZ, R6 ;  /* 0x000000ffff097224 */ /* 0x000fe200078e0006 */
[----:B------:R-:W-:Y:S06]  /*0ce0*/  @!P6 BRA `(.L_x_31) ;  /* 0x000000000028e947 */ /* 0x000fec0003800000 */
[----:B------:R-:W-:Y:S01]  /*0cf0*/  @P1 IMAD.MOV.U32 R3, RZ, RZ, R12 ;  /* 0x000000ffff031224 */ /* 0x000fe200078e000c */
[----:B------:R-:W-:Y:S01]  /*0d00*/  LOP3.LUT R10, R10, 0x1f, RZ, 0xc0, !PT ;  /* 0x0000001f0a0a7812 */ /* 0x000fe200078ec0ff */
[----:B------:R-:W-:Y:S01]  /*0d10*/  @P0 IMAD.MOV.U32 R3, RZ, RZ, R13 ;  /* 0x000000ffff030224 */ /* 0x000fe200078e000d */
[----:B------:R-:W-:Y:S02]  /*0d20*/  ISETP.EQ.AND P0, PT, R11, 0x8, PT ;  /* 0x000000080b00780c */ /* 0x000fe40003f02270 */
[----:B------:R-:W-:Y:S01]  /*0d30*/  @P3 MOV R3, R14 ;  /* 0x0000000e00033202 */ /* 0x000fe20000000f00 */
[----:B------:R-:W-:Y:S01]  /*0d40*/  @P5 IMAD.MOV.U32 R3, RZ, RZ, R15 ;  /* 0x000000ffff035224 */ /* 0x000fe200078e000f */
[----:B------:R-:W-:Y:S01]  /*0d50*/  SHF.L.W.U32.HI R9, R7, R10, R9 ;  /* 0x0000000a07097219 */ /* 0x000fe20000010e09 */
[----:B------:R-:W-:-:S08]  /*0d60*/  @P4 IMAD.MOV.U32 R3, RZ, RZ, R16 ;  /* 0x000000ffff034224 */ /* 0x000fd000078e0010 */
[----:B------:R-:W-:-:S05]  /*0d70*/  @P0 IMAD.MOV.U32 R3, RZ, RZ, R0 ;  /* 0x000000ffff030224 */ /* 0x000fca00078e0000 */
[----:B------:R-:W-:-:S07]  /*0d80*/  SHF.L.W.U32.HI R7, R3, R10, R7 ;  /* 0x0000000a03077219 */ /* 0x000fce0000010e07 */
.L_x_31:
[----:B------:R-:W-:Y:S05]  /*0d90*/  BSYNC.RECONVERGENT B1 ;  /* 0x0000000000017941 */ /* 0x000fea0003800200 */
.L_x_30:
        /* <DEDUP_REMOVED lines=8> */
[----:B------:R-:W-:Y:S02]  /*0e20*/  LOP3.LUT R3, R0, R2, RZ, 0x3c, !PT ;  /* 0x0000000200037212 */ /* 0x000fe400078e3cff */
[----:B------:R-:W0:Y:S02]  /*0e30*/  I2F.F64.S64 R6, R12 ;  /* 0x0000000c00067312 */ /* 0x000e240000301c00 */
[----:B------:R-:W-:Y:S01]  /*0e40*/  ISETP.GE.AND P0, PT, R3, RZ, PT ;  /* 0x000000ff0300720c */ /* 0x000fe20003f06270 */
[----:B0-----:R-:W-:Y:S01]  /*0e50*/  DMUL R10, R6, UR4 ;  /* 0x00000004060a7c28 */ /* 0x001fe20008000000 */
[----:B------:R-:W-:-:S04]  /*0e60*/  SHF.R.U32.HI R7, RZ, 0x1e, R9 ;  /* 0x0000001eff077819 */ /* 0x000fc80000011609 */
[----:B------:R-:W-:-:S05]  /*0e70*/  LEA.HI R7, R0, R7, RZ, 0x1 ;  /* 0x0000000700077211 */ /* 0x000fca00078f08ff */
[----:B------:R-:W0:Y:S01]  /*0e80*/  F2F.F32.F64 R10, R10 ;  /* 0x0000000a000a7310 */ /* 0x000e220000301000 */
[----:B------:R-:W-:-:S04]  /*0e90*/  IMAD.MOV R0, RZ, RZ, -R7 ;  /* 0x000000ffff007224 */ /* 0x000fc800078e0a07 */
[----:B------:R-:W-:Y:S01]  /*0ea0*/  @!P1 IMAD.MOV.U32 R7, RZ, RZ, R0 ;  /* 0x000000ffff079224 */ /* 0x000fe200078e0000 */
[----:B0-----:R-:W-:-:S07]  /*0eb0*/  FSEL R6, -R10, R10, !P0 ;  /* 0x0000000a0a067208 */ /* 0x001fce0004000100 */
.L_x_28:
[----:B------:R-:W-:Y:S05]  /*0ec0*/  BSYNC.RECONVERGENT B0 ;  /* 0x0000000000007941 */ /* 0x000fea0003800200 */
.L_x_27:
[----:B------:R-:W-:Y:S01]  /*0ed0*/  IMAD.MOV.U32 R3, RZ, RZ, 0x3bbb989d ;  /* 0x3bbb989dff037424 */ /* 0x000fe200078e00ff */
[----:B------:R-:W-:Y:S01]  /*0ee0*/  MOV R9, 0x437c0000 ;  /* 0x437c000000097802 */ /* 0x000fe20000000f00 */
[----:B------:R-:W-:Y:S01]  /*0ef0*/  IMAD.MOV.U32 R13, RZ, RZ, 0x3e2aaaa8 ;  /* 0x3e2aaaa8ff0d7424 */ /* 0x000fe200078e00ff */
[----:B------:R-:W-:Y:S01]  /*0f00*/  BSSY.RECONVERGENT B0, `(.L_x_32) ;  /* 0x0000024000007945 */ /* 0x000fe20003800200 */
[C---:B------:R-:W-:Y:S01]  /*0f10*/  FFMA.SAT R0, R2.reuse, R3, 0.5 ;  /* 0x3f00000002007423 */ /* 0x040fe20000002003 */
[----:B------:R-:W-:-:S03]  /*0f20*/  FFMA R3, R2, R2, 1 ;  /* 0x3f80000002037423 */ /* 0x000fc60000000002 */
[----:B------:R-:W-:Y:S01]  /*0f30*/  FFMA.RM R10, R0, R9, 12582913 ;  /* 0x4b400001000a7423 */ /* 0x000fe20000004009 */
[C---:B------:R-:W-:Y:S01]  /*0f40*/  LOP3.LUT R0, R7.reuse, 0x1, RZ, 0xc0, !PT ;  /* 0x0000000107007812 */ /* 0x040fe200078ec0ff */
[----:B------:R-:W0:Y:S01]  /*0f50*/  MUFU.RCP R12, R3 ;  /* 0x00000003000c7308 */ /* 0x000e220000001000 */
[----:B------:R-:W-:Y:S02]  /*0f60*/  VIADD R7, R7, 0x1 ;  /* 0x0000000107077836 */ /* 0x000fe40000000000 */
[----:B------:R-:W-:Y:S01]  /*0f70*/  FADD R9, R10, -12583039 ;  /* 0xcb40007f0a097421 */ /* 0x000fe20000000000 */
[----:B------:R-:W-:Y:S01]  /*0f80*/  ISETP.NE.U32.AND P0, PT, R0, 0x1, PT ;  /* 0x000000010000780c */ /* 0x000fe20003f05070 */
[----:B------:R-:W-:Y:S02]  /*0f90*/  IMAD.MOV.U32 R0, RZ, RZ, 0x3c0885e4 ;  /* 0x3c0885e4ff007424 */ /* 0x000fe400078e00ff */
[----:B------:R-:W-:Y:S01]  /*0fa0*/  FFMA R11, R2, 1.4426950216293334961, -R9 ;  /* 0x3fb8aa3b020b7823 */ /* 0x000fe20000000809 */
[----:B------:R-:W-:Y:S01]  /*0fb0*/  FMUL R9, R6, R6 ;  /* 0x0000000606097220 */ /* 0x000fe20000400000 */
[----:B------:R-:W-:-:S02]  /*0fc0*/  LOP3.LUT P1, RZ, R7, 0x2, RZ, 0xc0, !PT ;  /* 0x0000000207ff7812 */ /* 0x000fc4000782c0ff */
[----:B------:R-:W-:Y:S01]  /*0fd0*/  FFMA R11, R2, 1.925963033500011079e-08, R11 ;  /* 0x32a57060020b7823 */ /* 0x000fe2000000000b */
[----:B------:R-:W-:Y:S01]  /*0fe0*/  FFMA R8, R9, R8, -0.0013887860113754868507 ;  /* 0xbab607ed09087423 */ /* 0x000fe20000000008 */
[----:B------:R-:W-:Y:S01]  /*0ff0*/  IMAD.SHL.U32 R2, R10, 0x800000, RZ ;  /* 0x008000000a027824 */ /* 0x000fe200078e00ff */
[----:B------:R-:W-:Y:S02]  /*1000*/  FSEL R0, R0, 0.041666727513074874878, !P0 ;  /* 0x3d2aaabb00007808 */ /* 0x000fe40004000000 */
[----:B------:R-:W-:Y:S01]  /*1010*/  FSEL R10, -R13, -0.4999999701976776123, !P0 ;  /* 0xbeffffff0d0a7808 */ /* 0x000fe20004000100 */
[----:B------:R-:W1:Y:S01]  /*1020*/  MUFU.EX2 R11, R11 ;  /* 0x0000000b000b7308 */ /* 0x000e620000000800 */
[----:B------:R-:W-:Y:S01]  /*1030*/  FSEL R8, R8, -0.00019574658654164522886, P0 ;  /* 0xb94d415308087808 */ /* 0x000fe20000000000 */
[----:B0-----:R-:W-:-:S04]  /*1040*/  FFMA R13, -R3, R12, 1 ;  /* 0x3f800000030d7423 */ /* 0x001fc8000000010c */
[C---:B------:R-:W-:Y:S01]  /*1050*/  FFMA R8, R9.reuse, R8, R0 ;  /* 0x0000000809087223 */ /* 0x040fe20000000000 */
[----:B------:R-:W-:Y:S01]  /*1060*/  FSEL R0, R6, 1, !P0 ;  /* 0x3f80000006007808 */ /* 0x000fe20004000000 */
[----:B------:R-:W-:Y:S02]  /*1070*/  FFMA R13, R12, R13, R12 ;  /* 0x0000000d0c0d7223 */ /* 0x000fe4000000000c */
[C---:B------:R-:W-:Y:S02]  /*1080*/  FFMA R8, R9.reuse, R8, R10 ;  /* 0x0000000809087223 */ /* 0x040fe4000000000a */
[----:B------:R-:W-:-:S04]  /*1090*/  FFMA R9, R9, R0, RZ ;  /* 0x0000000009097223 */ /* 0x000fc800000000ff */
[----:B------:R-:W-:Y:S01]  /*10a0*/  FFMA R6, R9, R8, R0 ;  /* 0x0000000809067223 */ /* 0x000fe20000000000 */
[----:B-1----:R-:W-:-:S03]  /*10b0*/  FMUL R2, R2, R11 ;  /* 0x0000000b02027220 */ /* 0x002fc60000400000 */
[----:B------:R-:W-:Y:S01]  /*10c0*/  @P1 FADD R6, RZ, -R6 ;  /* 0x80000006ff061221 */ /* 0x000fe20000000000 */
[----:B------:R-:W0:Y:S01]  /*10d0*/  FCHK P0, R2, R3 ;  /* 0x0000000302007302 */ /* 0x000e220000000000 */
[----:B------:R-:W-:-:S04]  /*10e0*/  FFMA R10, R2, R13, RZ ;  /* 0x0000000d020a7223 */ /* 0x000fc800000000ff */
[----:B------:R-:W-:-:S04]  /*10f0*/  FFMA R0, -R3, R10, R2 ;  /* 0x0000000a03007223 */ /* 0x000fc80000000102 */
[----:B------:R-:W-:Y:S01]  /*1100*/  FFMA R0, R13, R0, R10 ;  /* 0x000000000d007223 */ /* 0x000fe2000000000a */
[----:B0-----:R-:W-:Y:S06]  /*1110*/  @!P0 BRA `(.L_x_33) ;  /* 0x0000000000088947 */ /* 0x001fec0003800000 */
[----:B------:R-:W-:-:S07]  /*1120*/  MOV R8, 0x1140 ;  /* 0x0000114000087802 */ /* 0x000fce0000000f00 */
[----:B------:R-:W-:Y:S05]  /*1130*/  CALL.REL.NOINC `($__internal_2_$__cuda_sm3x_div_rn_noftz_f32_slowpath) ;  /* 0x0000000000187944 */ /* 0x000fea0003c00000 */
.L_x_33:
[----:B------:R-:W-:Y:S05]  /*1140*/  BSYNC.RECONVERGENT B0 ;  /* 0x0000000000007941 */ /* 0x000fea0003800200 */
.L_x_32:
[----:B------:R-:W0:Y:S01]  /*1150*/  LDC.64 R2, c[0x0][0x380] ;  /* 0x0000e000ff027b82 */ /* 0x000e220000000a00 */
[----:B------:R-:W-:Y:S01]  /*1160*/  FFMA R7, R5, R6, R0 ;  /* 0x0000000605077223 */ /* 0x000fe20000000000 */
[----:B0-----:R-:W-:-:S05]  /*1170*/  IMAD.WIDE R4, R4, 0x4, R2 ;  /* 0x0000000404047825 */ /* 0x001fca00078e0202 */
[----:B------:R-:W-:Y:S01]  /*1180*/  STG.E desc[UR6][R4.64], R7 ;  /* 0x0000000704007986 */ /* 0x000fe2000c101906 */
[----:B------:R-:W-:Y:S05]  /*1190*/  EXIT ;  /* 0x000000000000794d */ /* 0x000fea0003800000 */
        .weak           $__internal_2_$__cuda_sm3x_div_rn_noftz_f32_slowpath
        .type           $__internal_2_$__cuda_sm3x_div_rn_noftz_f32_slowpath,@function
        .size           $__internal_2_$__cuda_sm3x_div_rn_noftz_f32_slowpath,(.L_x_87 - $__internal_2_$__cuda_sm3x_div_rn_noftz_f32_slowpath)
$__internal_2_$__cuda_sm3x_div_rn_noftz_f32_slowpath:
[----:B------:R-:W-:Y:S01]  /*11a0*/  SHF.R.U32.HI R7, RZ, 0x17, R3 ;  /* 0x00000017ff077819 */ /* 0x000fe20000011603 */
[----:B------:R-:W-:Y:S01]  /*11b0*/  BSSY.RECONVERGENT B1, `(.L_x_34) ;  /* 0x0000064000017945 */ /* 0x000fe20003800200 */
[--C-:B------:R-:W-:Y:S01]  /*11c0*/  SHF.R.U32.HI R0, RZ, 0x17, R2.reuse ;  /* 0x00000017ff007819 */ /* 0x100fe20000011602 */
[----:B------:R-:W-:Y:S01]  /*11d0*/  IMAD.MOV.U32 R10, RZ, RZ, R2 ;  /* 0x000000ffff0a7224 */ /* 0x000fe200078e0002 */
[----:B------:R-:W-:Y:S02]  /*11e0*/  LOP3.LUT R9, R7, 0xff, RZ, 0xc0, !PT ;  /* 0x000000ff07097812 */ /* 0x000fe400078ec0ff */
[----:B------:R-:W-:Y:S02]  /*11f0*/  LOP3.LUT R0, R0, 0xff, RZ, 0xc0, !PT ;  /* 0x000000ff00007812 */ /* 0x000fe400078ec0ff */
[----:B------:R-:W-:Y:S01]  /*1200*/  MOV R11, R3 ;  /* 0x00000003000b7202 */ /* 0x000fe20000000f00 */
[----:B------:R-:W-:Y:S02]  /*1210*/  VIADD R13, R9, 0xffffffff ;  /* 0xffffffff090d7836 */ /* 0x000fe40000000000 */
[----:B------:R-:W-:-:S03]  /*1220*/  VIADD R12, R0, 0xffffffff ;  /* 0xffffffff000c7836 */ /* 0x000fc60000000000 */
[----:B------:R-:W-:-:S04]  /*1230*/  ISETP.GT.U32.AND P0, PT, R13, 0xfd, PT ;  /* 0x000000fd0d00780c */ /* 0x000fc80003f04070 */
[----:B------:R-:W-:-:S13]  /*1240*/  ISETP.GT.U32.OR P0, PT, R12, 0xfd, P0 ;  /* 0x000000fd0c00780c */ /* 0x000fda0000704470 */
[----:B------:R-:W-:Y:S01]  /*1250*/  @!P0 IMAD.MOV.U32 R7, RZ, RZ, RZ ;  /* 0x000000ffff078224 */ /* 0x000fe200078e00ff */
[----:B------:R-:W-:Y:S06]  /*1260*/  @!P0 BRA `(.L_x_35) ;  /* 0x00000000005c8947 */ /* 0x000fec0003800000 */
[----:B------:R-:W-:Y:S02]  /*1270*/  FSETP.GTU.FTZ.AND P0, PT, |R2|, +INF , PT ;  /* 0x7f8000000200780b */ /* 0x000fe40003f1c200 */
        /* <DEDUP_REMOVED lines=22> */
.L_x_35:
[----:B------:R-:W-:Y:S01]  /*13e0*/  LEA R2, R9, 0xc0800000, 0x17 ;  /* 0xc080000009027811 */ /* 0x000fe200078eb8ff */
[----:B------:R-:W-:Y:S04]  /*13f0*/  BSSY.RECONVERGENT B2, `(.L_x_40) ;  /* 0x0000036000027945 */ /* 0x000fe80003800200 */
[----:B------:R-:W-:Y:S02]  /*1400*/  IMAD.IADD R11, R11, 0x1, -R2 ;  /* 0x000000010b0b7824 */ /* 0x000fe400078e0a02 */
[----:B------:R-:W-:Y:S02]  /*1410*/  VIADD R2, R0, 0xffffff81 ;  /* 0xffffff8100027836 */ /* 0x000fe40000000000 */
[----:B------:R-:W0:Y:S01]  /*1420*/  MUFU.RCP R3, R11 ;  /* 0x0000000b00037308 */ /* 0x000e220000001000 */
[----:B------:R-:W-:Y:S01]  /*1430*/  FADD.FTZ R13, -R11, -RZ ;  /* 0x800000ff0b0d7221 */ /* 0x000fe20000010100 */
[----:B------:R-:W-:-:S03]  /*1440*/  IMAD R0, R2, -0x800000, R10 ;  /* 0xff80000002007824 */ /* 0x000fc600078e020a */
[----:B0-----:R-:W-:-:S04]  /*1450*/  FFMA R12, R3, R13, 1 ;  /* 0x3f800000030c7423 */ /* 0x001fc8000000000d */
[----:B------:R-:W-:-:S04]  /*1460*/  FFMA R12, R3, R12, R3 ;  /* 0x0000000c030c7223 */ /* 0x000fc80000000003 */
[----:B------:R-:W-:-:S04]  /*1470*/  FFMA R3, R0, R12, RZ ;  /* 0x0000000c00037223 */ /* 0x000fc800000000ff */
[----:B------:R-:W-:-:S04]  /*1480*/  FFMA R10, R13, R3, R0 ;  /* 0x000000030d0a7223 */ /* 0x000fc80000000000 */
[----:B------:R-:W-:Y:S01]  /*1490*/  FFMA R3, R12, R10, R3 ;  /* 0x0000000a0c037223 */ /* 0x000fe20000000003 */
[----:B------:R-:W-:-:S03]  /*14a0*/  IADD3 R10, PT, PT, R2, 0x7f, -R9 ;  /* 0x0000007f020a7810 */ /* 0x000fc60007ffe809 */
[----:B------:R-:W-:Y:S02]  /*14b0*/  FFMA R14, R13, R3, R0 ;  /* 0x000000030d0e7223 */ /* 0x000fe40000000000 */
[----:B------:R-:W-:Y:S02]  /*14c0*/  IMAD.IADD R7, R10, 0x1, R7 ;  /* 0x000000010a077824 */ /* 0x000fe400078e0207 */
[----:B------:R-:W-:-:S05]  /*14d0*/  FFMA R0, R12, R14, R3 ;  /* 0x0000000e0c007223 */ /* 0x000fca0000000003 */
[----:B------:R-:W-:-:S04]  /*14e0*/  SHF.R.U32.HI R2, RZ, 0x17, R0 ;  /* 0x00000017ff027819 */ /* 0x000fc80000011600 */
[----:B------:R-:W-:-:S04]  /*14f0*/  LOP3.LUT R2, R2, 0xff, RZ, 0xc0, !PT ;  /* 0x000000ff02027812 */ /* 0x000fc800078ec0ff */
[----:B------:R-:W-:-:S05]  /*1500*/  IADD3 R9, PT, PT, R2, R7, RZ ;  /* 0x0000000702097210 */ /* 0x000fca0007ffe0ff */
        /* <DEDUP_REMOVED lines=10> */
[-C--:B------:R-:W-:Y:S01]  /*15b0*/  FFMA.RZ R2, R12, R14.reuse, R3 ;  /* 0x0000000e0c027223 */ /* 0x080fe2000000c003 */
[C---:B------:R-:W-:Y:S01]  /*15c0*/  VIADD R10, R9.reuse, 0x20 ;  /* 0x00000020090a7836 */ /* 0x040fe20000000000 */
[C---:B------:R-:W-:Y:S02]  /*15d0*/  ISETP.NE.AND P2, PT, R9.reuse, RZ, PT ;  /* 0x000000ff0900720c */ /* 0x040fe40003f45270 */
[----:B------:R-:W-:Y:S01]  /*15e0*/  ISETP.NE.AND P1, PT, R9, RZ, PT ;  /* 0x000000ff0900720c */ /* 0x000fe20003f25270 */
[----:B------:R-:W-:Y:S01]  /*15f0*/  IMAD.MOV R9, RZ, RZ, -R9 ;  /* 0x000000ffff097224 */ /* 0x000fe200078e0a09 */
[----:B------:R-:W-:Y:S01]  /*1600*/  LOP3.LUT R7, R2, 0x7fffff, RZ, 0xc0, !PT ;  /* 0x007fffff02077812 */ /* 0x000fe200078ec0ff */
[CCC-:B------:R-:W-:Y:S01]  /*1610*/  FFMA.RP R2, R12.reuse, R14.reuse, R3.reuse ;  /* 0x0000000e0c027223 */ /* 0x1c0fe20000008003 */
[----:B------:R-:W-:Y:S02]  /*1620*/  FFMA.RM R3, R12, R14, R3 ;  /* 0x0000000e0c037223 */ /* 0x000fe40000004003 */
[----:B------:R-:W-:-:S03]  /*1630*/  LOP3.LUT R7, R7, 0x800000, RZ, 0xfc, !PT ;  /* 0x0080000007077812 */ /* 0x000fc600078efcff */
        /* <DEDUP_REMOVED lines=13> */
.L_x_42:
[----:B------:R-:W-:-:S04]  /*1710*/  LOP3.LUT R0, R0, 0x80000000, RZ, 0xc0, !PT ;  /* 0x8000000000007812 */ /* 0x000fc800078ec0ff */
[----:B------:R-:W-:Y:S01]  /*1720*/  LOP3.LUT R0, R0, 0x7f800000, RZ, 0xfc, !PT ;  /* 0x7f80000000007812 */ /* 0x000fe200078efcff */
[----:B------:R-:W-:Y:S06]  /*1730*/  BRA `(.L_x_43) ;  /* 0x0000000000047947 */ /* 0x000fec0003800000 */
.L_x_41:
[----:B------:R-:W-:-:S07]  /*1740*/  IMAD R0, R7, 0x800000, R0 ;  /* 0x0080000007007824 */ /* 0x000fce00078e0200 */
.L_x_43:
[----:B------:R-:W-:Y:S05]  /*1750*/  BSYNC.RECONVERGENT B2 ;  /* 0x0000000000027941 */ /* 0x000fea0003800200 */
.L_x_40:
[----:B------:R-:W-:Y:S05]  /*1760*/  BRA `(.L_x_44) ;  /* 0x0000000000207947 */ /* 0x000fea0003800000 */
.L_x_39:
[----:B------:R-:W-:-:S04]  /*1770*/  LOP3.LUT R0, R11, 0x80000000, R10, 0x48, !PT ;  /* 0x800000000b007812 */ /* 0x000fc800078e480a */
[----:B------:R-:W-:Y:S01]  /*1780*/  LOP3.LUT R0, R0, 0x7f800000, RZ, 0xfc, !PT ;  /* 0x7f80000000007812 */ /* 0x000fe200078efcff */
[----:B------:R-:W-:Y:S06]  /*1790*/  BRA `(.L_x_44) ;  /* 0x0000000000147947 */ /* 0x000fec0003800000 */
.L_x_38:
[----:B------:R-:W-:Y:S01]  /*17a0*/  LOP3.LUT R0, R11, 0x80000000, R10, 0x48, !PT ;  /* 0x800000000b007812 */ /* 0x000fe200078e480a */
[----:B------:R-:W-:Y:S06]  /*17b0*/  BRA `(.L_x_44) ;  /* 0x00000000000c7947 */ /* 0x000fec0003800000 */
.L_x_37:
[----:B------:R-:W0:Y:S01]  /*17c0*/  MUFU.RSQ R0, -QNAN ;  /* 0xffc0000000007908 */ /* 0x000e220000001400 */
[----:B------:R-:W-:Y:S05]  /*17d0*/  BRA `(.L_x_44) ;  /* 0x0000000000047947 */ /* 0x000fea0003800000 */
.L_x_36:
[----:B------:R-:W-:-:S07]  /*17e0*/  FADD.FTZ R0, R2, R3 ;  /* 0x0000000302007221 */ /* 0x000fce0000010000 */
.L_x_44:
[----:B------:R-:W-:Y:S05]  /*17f0*/  BSYNC.RECONVERGENT B1 ;  /* 0x0000000000017941 */ /* 0x000fea0003800200 */
.L_x_34:
[----:B------:R-:W-:-:S04]  /*1800*/  IMAD.MOV.U32 R9, RZ, RZ, 0x0 ;  /* 0x00000000ff097424 */ /* 0x000fc800078e00ff */
[----:B0-----:R-:W-:Y:S05]  /*1810*/  RET.REL.NODEC R8 `(_Z14mathSlowKernelPfS_i) ;  /* 0xffffffe408f87950 */ /* 0x001fea0003c3ffff */
.L_x_45:
        /* <DEDUP_REMOVED lines=14> */
.L_x_87:


//--------------------- .text._Z23branchWarpAlignedKernelPfS_i --------------------------
	.section	.text._Z23branchWarpAlignedKernelPfS_i,"ax",@progbits
	.align	128
        .global         _Z23branchWarpAlignedKernelPfS_i
        .type           _Z23branchWarpAlignedKernelPfS_i,@function
        .size           _Z23branchWarpAlignedKernelPfS_i,(.L_x_91 - _Z23branchWarpAlignedKernelPfS_i)
        .other          _Z23branchWarpAlignedKernelPfS_i,@"STO_CUDA_ENTRY STV_DEFAULT"
_Z23branchWarpAlignedKernelPfS_i:
.text._Z23branchWarpAlignedKernelPfS_i:
[----:B------:R-:W-:Y:S01]  /*0000*/  LDC R1, c[0x0][0x37c] ;  /* 0x0000df00ff017b82 */ /* 0x000fe20000000800 */
[----:B------:R-:W0:Y:S07]  /*0010*/  S2R R3, SR_TID.X ;  /* 0x0000000000037919 */ /* 0x000e2e0000002100 */
[----:B------:R-:W0:Y:S01]  /*0020*/  S2UR UR5, SR_CTAID.X ;  /* 0x00000000000579c3 */ /* 0x000e220000002500 */
[----:B------:R-:W1:Y:S07]  /*0030*/  LDCU UR4, c[0x0][0x390] ;  /* 0x00007200ff0477ac */ /* 0x000e6e0008000800 */
[----:B------:R-:W0:Y:S01]  /*0040*/  LDC R4, c[0x0][0x360] ;  /* 0x0000d800ff047b82 */ /* 0x000e220000000800 */
[----:B-1----:R-:W-:-:S04]  /*0050*/  ULEA.HI UR4, UR4, UR4, URZ, 0x1 ;  /* 0x0000000404047291 */ /* 0x002fc8000f8f08ff */
[----:B------:R-:W-:Y:S01]  /*0060*/  USHF.R.S32.HI UR4, URZ, 0x1, UR4 ;  /* 0x00000001ff047899 */ /* 0x000fe20008011404 */
[----:B0-----:R-:W-:-:S05]  /*0070*/  IMAD R4, R4, UR5, R3 ;  /* 0x0000000504047c24 */ /* 0x001fca000f8e0203 */
[----:B------:R-:W-:-:S13]  /*0080*/  ISETP.GE.AND P0, PT, R4, UR4, PT ;  /* 0x0000000404007c0c */ /* 0x000fda000bf06270 */
[----:B------:R-:W-:Y:S05]  /*0090*/  @P0 EXIT ;  /* 0x000000000000094d */ /* 0x000fea0003800000 */
[----:B------:R-:W0:Y:S01]  /*00a0*/  LDC.64 R2, c[0x0][0x380] ;  /* 0x0000e000ff027b82 */ /* 0x000e220000000a00 */
[----:B------:R-:W1:Y:S01]  /*00b0*/  LDCU.64 UR6, c[0x0][0x358] ;  /* 0x00006b00ff0677ac */ /* 0x000e620008000a00 */
[----:B0-----:R-:W-:-:S05]  /*00c0*/  IMAD.WIDE R2, R4, 0x4, R2 ;  /* 0x0000000404027825 */ /* 0x001fca00078e0202 */
[----:B-1----:R-:W2:Y:S01]  /*00d0*/  LDG.E R0, desc[UR6][R2.64] ;  /* 0x0000000602007981 */ /* 0x002ea2000c1e1900 */
[----:B------:R-:W-:Y:S01]  /*00e0*/  BSSY.RECONVERGENT B0, `(.L_x_46) ;  /* 0x0000069000007945 */ /* 0x000fe20003800200 */
[C---:B--2---:R-:W-:Y:S01]  /*00f0*/  FMUL R5, R0.reuse, 0.63661974668502807617 ;  /* 0x3f22f98300057820 */ /* 0x044fe20000400000 */
[----:B------:R-:W-:-:S05]  /*0100*/  FSETP.GE.AND P0, PT, |R0|, 105615, PT ;  /* 0x47ce47800000780b */ /* 0x000fca0003f06200 */
[----:B------:R-:W0:Y:S02]  /*0110*/  F2I.NTZ R5, R5 ;  /* 0x0000000500057305 */ /* 0x000e240000203100 */
[----:B0-----:R-:W-:-:S05]  /*0120*/  I2FP.F32.S32 R7, R5 ;  /* 0x0000000500077245 */ /* 0x001fca0000201400 */
[----:B------:R-:W-:-:S04]  /*0130*/  FFMA R6, R7, -1.5707962512969970703, R0 ;  /* 0xbfc90fda07067823 */ /* 0x000fc80000000000 */
[----:B------:R-:W-:-:S04]  /*0140*/  FFMA R6, R7, -7.5497894158615963534e-08, R6 ;  /* 0xb3a2216807067823 */ /* 0x000fc80000000006 */
[----:B------:R-:W-:Y:S01]  /*0150*/  FFMA R10, R7, -5.3903029534742383927e-15, R6 ;  /* 0xa7c234c5070a7823 */ /* 0x000fe20000000006 */
        /* <DEDUP_REMOVED lines=12> */
.L_x_48:
        /* <DEDUP_REMOVED lines=27> */
[----:B------:R-:W-:Y:S02]  /*03d0*/  LOP3.LUT P6, RZ, R7, 0x1f, RZ, 0xc0, !PT ;  /* 0x0000001f07ff7812 */ /* 0x000fe400078cc0ff */
[----:B------:R-:W-:-:S04]  /*03e0*/  IADD3 R8, PT, PT, R8, -0x80, RZ ;  /* 0xffffff8008087810 */ /* 0x000fc80007ffe0ff */
        /* <DEDUP_REMOVED lines=8> */
[--C-:B------:R-:W-:Y:S01]  /*0470*/  @P3 IMAD.MOV.U32 R8, RZ, RZ, R6.reuse ;  /* 0x000000ffff083224 */ /* 0x100fe200078e0006 */
[C---:B------:R-:W-:Y:S01]  /*0480*/  ISETP.EQ.AND P3, PT, R10.reuse, -0x4, PT ;  /* 0xfffffffc0a00780c */ /* 0x040fe20003f62270 */
[----:B------:R-:W-:Y:S02]  /*0490*/  @P4 IMAD.MOV.U32 R9, RZ, RZ, R6 ;  /* 0x000000ffff094224 */ /* 0x000fe400078e0006 */
[----:B------:R-:W-:Y:S01]  /*04a0*/  @P4 IMAD.MOV.U32 R8, RZ, RZ, R13 ;  /* 0x000000ffff084224 */ /* 0x000fe200078e000d */
[----:B------:R-:W-:Y:S01]  /*04b0*/  ISETP.EQ.AND P4, PT, R10, 0x4, PT ;  /* 0x000000040a00780c */ /* 0x000fe20003f82270 */
[----:B------:R-:W-:Y:S02]  /*04c0*/  @P2 IMAD.MOV.U32 R8, RZ, RZ, R14 ;  /* 0x000000ffff082224 */ /* 0x000fe400078e000e */
[----:B------:R-:W-:Y:S02]  /*04d0*/  @P1 IMAD.MOV.U32 R8, RZ, RZ, R15 ;  /* 0x000000ffff081224 */ /* 0x000fe400078e000f */
[----:B------:R-:W-:-:S02]  /*04e0*/  @P0 IMAD.MOV.U32 R8, RZ, RZ, R16 ;  /* 0x000000ffff080224 */ /* 0x000fc400078e0010 */
[----:B------:R-:W-:Y:S01]  /*04f0*/  @P2 IMAD.MOV.U32 R9, RZ, RZ, R13 ;  /* 0x000000ffff092224 */ /* 0x000fe200078e000d */
[----:B------:R-:W-:Y:S01]  /*0500*/  @P1 MOV R9, R14 ;  /* 0x0000000e00091202 */ /* 0x000fe20000000f00 */
[----:B------:R-:W-:Y:S02]  /*0510*/  @P3 IMAD.MOV.U32 R8, RZ, RZ, R12 ;  /* 0x000000ffff083224 */ /* 0x000fe400078e000c */
[----:B------:R-:W-:Y:S02]  /*0520*/  @P5 IMAD.MOV.U32 R8, RZ, RZ, R5 ;  /* 0x000000ffff085224 */ /* 0x000fe400078e0005 */
[----:B------:R-:W-:Y:S02]  /*0530*/  @P0 IMAD.MOV.U32 R9, RZ, RZ, R15 ;  /* 0x000000ffff090224 */ /* 0x000fe400078e000f */
[----:B------:R-:W-:Y:S01]  /*0540*/  @P3 IMAD.MOV.U32 R9, RZ, RZ, R16 ;  /* 0x000000ffff093224 */ /* 0x000fe200078e0010 */
[----:B------:R-:W-:Y:S01]  /*0550*/  @P5 MOV R9, R12 ;  /* 0x0000000c00095202 */ /* 0x000fe20000000f00 */
[----:B------:R-:W-:-:S02]  /*0560*/  @P4 IMAD.MOV.U32 R9, RZ, RZ, R5 ;  /* 0x000000ffff094224 */ /* 0x000fc400078e0005 */
[----:B------:R-:W-:Y:S01]  /*0570*/  IMAD.MOV.U32 R18, RZ, RZ, R8 ;  /* 0x000000ffff127224 */ /* 0x000fe200078e0008 */
[----:B------:R-:W-:Y:S06]  /*0580*/  @!P6 BRA `(.L_x_50) ;  /* 0x00000000002ce947 */ /* 0x000fec0003800000 */
[----:B------:R-:W-:Y:S01]  /*0590*/  @P2 IMAD.MOV.U32 R8, RZ, RZ, R6 ;  /* 0x000000ffff082224 */ /* 0x000fe200078e0006 */
[----:B------:R-:W-:Y:S01]  /*05a0*/  LOP3.LUT R7, R7, 0x1f, RZ, 0xc0, !PT ;  /* 0x0000001f07077812 */ /* 0x000fe200078ec0ff */
[----:B------:R-:W-:Y:S01]  /*05b0*/  @P1 IMAD.MOV.U32 R8, RZ, RZ, R13 ;  /* 0x000000ffff081224 */ /* 0x000fe200078e000d */
[----:B------:R-:W-:Y:S01]  /*05c0*/  @P0 MOV R8, R14 ;  /* 0x0000000e00080202 */ /* 0x000fe20000000f00 */
[----:B------:R-:W-:Y:S01]  /*05d0*/  @P3 IMAD.MOV.U32 R8, RZ, RZ, R15 ;  /* 0x000000ffff083224 */ /* 0x000fe200078e000f */
[----:B------:R-:W-:Y:S01]  /*05e0*/  ISETP.EQ.AND P0, PT, R10, 0x8, PT ;  /* 0x000000080a00780c */ /* 0x000fe20003f02270 */
[----:B------:R-:W-:Y:S01]  /*05f0*/  @P5 IMAD.MOV.U32 R8, RZ, RZ, R16 ;  /* 0x000000ffff085224 */ /* 0x000fe200078e0010 */
[----:B------:R-:W-:Y:S01]  /*0600*/  SHF.L.W.U32.HI R18, R9, R7, R18 ;  /* 0x0000000709127219 */ /* 0x000fe20000010e12 */
[----:B------:R-:W-:-:S10]  /*0610*/  @P4 IMAD.MOV.U32 R8, RZ, RZ, R12 ;  /* 0x000000ffff084224 */ /* 0x000fd400078e000c */
[----:B------:R-:W-:-:S05]  /*0620*/  @P0 IMAD.MOV.U32 R8, RZ, RZ, R5 ;  /* 0x000000ffff080224 */ /* 0x000fca00078e0005 */
[----:B------:R-:W-:-:S07]  /*0630*/  SHF.L.W.U32.HI R9, R8, R7, R9 ;  /* 0x0000000708097219 */ /* 0x000fce0000010e09 */
.L_x_50:
[----:B------:R-:W-:Y:S05]  /*0640*/  BSYNC.RECONVERGENT B1 ;  /* 0x0000000000017941 */ /* 0x000fea0003800200 */
.L_x_49:
        /* <DEDUP_REMOVED lines=12> */
[----:B------:R-:W-:Y:S02]  /*0710*/  ISETP.GE.AND P1, PT, R0, RZ, PT ;  /* 0x000000ff0000720c */ /* 0x000fe40003f26270 */
[----:B------:R-:W-:-:S05]  /*0720*/  IADD3 R0, PT, PT, -R5, RZ, RZ ;  /* 0x000000ff05007210 */ /* 0x000fca0007ffe1ff */
[----:B------:R-:W-:Y:S01]  /*0730*/  @!P0 IMAD.MOV.U32 R5, RZ, RZ, R0 ;  /* 0x000000ffff058224 */ /* 0x000fe200078e0000 */
[----:B0-----:R-:W-:-:S10]  /*0740*/  DMUL R8, R8, UR4 ;  /* 0x0000000408087c28 */ /* 0x001fd40008000000 */
[----:B------:R-:W0:Y:S02]  /*0750*/  F2F.F32.F64 R8, R8 ;  /* 0x0000000800087310 */ /* 0x000e240000301000 */
[----:B0-----:R-:W-:-:S07]  /*0760*/  FSEL R10, -R8, R8, !P1 ;  /* 0x00000008080a7208 */ /* 0x001fce0004800100 */
.L_x_47:
[----:B------:R-:W-:Y:S05]  /*0770*/  BSYNC.RECONVERGENT B0 ;  /* 0x0000000000007941 */ /* 0x000fea0003800200 */
.L_x_46:
[----:B------:R-:W-:Y:S01]  /*0780*/  LOP3.LUT R8, R5, 0x1, RZ, 0xc0, !PT ;  /* 0x0000000105087812 */ /* 0x000fe200078ec0ff */
[----:B------:R-:W-:Y:S02]  /*0790*/  IMAD.MOV.U32 R7, RZ, RZ, 0x37cbac00 ;  /* 0x37cbac00ff077424 */ /* 0x000fe400078e00ff */
[----:B------:R-:W-:Y:S01]  /*07a0*/  FMUL R11, R10, R10 ;  /* 0x0000000a0a0b7220 */ /* 0x000fe20000400000 */
[----:B------:R-:W-:Y:S01]  /*07b0*/  IMAD.MOV.U32 R18, RZ, RZ, 0x3d2aaabb ;  /* 0x3d2aaabbff127424 */ /* 0x000fe200078e00ff */
[----:B------:R-:W-:Y:S01]  /*07c0*/  ISETP.NE.U32.AND P0, PT, R8, 0x1, PT ;  /* 0x000000010800780c */ /* 0x000fe20003f05070 */
[----:B------:R-:W-:Y:S02]  /*07d0*/  IMAD.MOV.U32 R17, RZ, RZ, 0x3effffff ;  /* 0x3effffffff117424 */ /* 0x000fe400078e00ff */
[----:B------:R-:W-:Y:S01]  /*07e0*/  FFMA R0, R11, R7, -0.0013887860113754868507 ;  /* 0xbab607ed0b007423 */ /* 0x000fe20000000007 */
[----:B------:R-:W0:Y:S01]  /*07f0*/  LDC.64 R8, c[0x0][0x388] ;  /* 0x0000e200ff087b82 */ /* 0x000e220000000a00 */
[----:B------:R-:W-:-:S02]  /*0800*/  FSEL R18, R18, 0.0083327032625675201416, !P0 ;  /* 0x3c0885e412127808 */ /* 0x000fc40004000000 */
[----:B------:R-:W-:Y:S02]  /*0810*/  LOP3.LUT P1, RZ, R5, 0x2, RZ, 0xc0, !PT ;  /* 0x0000000205ff7812 */ /* 0x000fe4000782c0ff */
[----:B------:R-:W-:Y:S02]  /*0820*/  FSEL R0, R0, -0.00019574658654164522886, !P0 ;  /* 0xb94d415300007808 */ /* 0x000fe40004000000 */
[----:B------:R-:W-:-:S03]  /*0830*/  FSEL R5, -R17, -0.16666662693023681641, !P0 ;  /* 0xbe2aaaa811057808 */ /* 0x000fc60004000100 */
[----:B------:R-:W-:Y:S01]  /*0840*/  FFMA R18, R11, R0, R18 ;  /* 0x000000000b127223 */ /* 0x000fe20000000012 */
[----:B------:R-:W-:-:S03]  /*0850*/  FSEL R0, R10, 1, P0 ;  /* 0x3f8000000a007808 */ /* 0x000fc60000000000 */
[C---:B------:R-:W-:Y:S02]  /*0860*/  FFMA R5, R11.reuse, R18, R5 ;  /* 0x000000120b057223 */ /* 0x040fe40000000005 */
[----:B------:R-:W-:-:S04]  /*0870*/  FFMA R11, R11, R0, RZ ;  /* 0x000000000b0b7223 */ /* 0x000fc800000000ff */
[----:B------:R-:W-:-:S04]  /*0880*/  FFMA R11, R11, R5, R0 ;  /* 0x000000050b0b7223 */ /* 0x000fc80000000000 */
[----:B------:R-:W-:Y:S01]  /*0890*/  @P1 FADD R11, RZ, -R11 ;  /* 0x8000000bff0b1221 */ /* 0x000fe20000000000 */
[----:B0-----:R-:W-:-:S04]  /*08a0*/  IMAD.WIDE R4, R4, 0x4, R8 ;  /* 0x0000000404047825 */ /* 0x001fc800078e0208 */
[----:B------:R0:W-:Y:S04]  /*08b0*/  STG.E desc[UR6][R2.64], R11 ;  /* 0x0000000b02007986 */ /* 0x0001e8000c101906 */
[----:B------:R-:W2:Y:S01]  /*08c0*/  LDG.E R0, desc[UR6][R4.64] ;  /* 0x0000000604007981 */ /* 0x000ea2000c1e1900 */
[----:B------:R-:W-:Y:S01]  /*08d0*/  BSSY.RECONVERGENT B0, `(.L_x_51) ;  /* 0x0000068000007945 */ /* 0x000fe20003800200 */
[C---:B--2---:R-:W-:Y:S01]  /*08e0*/  FMUL R8, R0.reuse, 0.63661974668502807617 ;  /* 0x3f22f98300087820 */ /* 0x044fe20000400000 */
[----:B------:R-:W-:-:S03]  /*08f0*/  FSETP.GE.AND P0, PT, |R0|, 105615, PT ;  /* 0x47ce47800000780b */ /* 0x000fc60003f06200 */
[----:B------:R-:W1:Y:S02]  /*0900*/  F2I.NTZ R17, R8 ;  /* 0x0000000800117305 */ /* 0x000e640000203100 */
[----:B-1----:R-:W-:-:S05]  /*0910*/  I2FP.F32.S32 R9, R17 ;  /* 0x0000001100097245 */ /* 0x002fca0000201400 */
[----:B------:R-:W-:-:S04]  /*0920*/  FFMA R10, R9, -1.5707962512969970703, R0 ;  /* 0xbfc90fda090a7823 */ /* 0x000fc80000000000 */
[----:B------:R-:W-:-:S04]  /*0930*/  FFMA R10, R9, -7.5497894158615963534e-08, R10 ;  /* 0xb3a22168090a7823 */ /* 0x000fc8000000000a */
[----:B------:R-:W-:Y:S01]  /*0940*/  FFMA R9, R9, -5.3903029534742383927e-15, R10 ;  /* 0xa7c234c509097823 */ /* 0x000fe2000000000a */
[----:B0-----:R-:W-:Y:S06]  /*0950*/  @!P0 BRA `(.L_x_52) ;  /* 0x00000004007c8947 */ /* 0x001fec0003800000 */
[----:B------:R-:W-:-:S13]  /*0960*/  FSETP.NEU.AND P0, PT, |R0|, +INF , PT ;  /* 0x7f8000000000780b */ /* 0x000fda0003f0d200 */
[----:B------:R-:W-:Y:S01]  /*0970*/  @!P0 FMUL R9, RZ, R0 ;  /* 0x00000000ff098220 */ /* 0x000fe20000400000 */
[----:B------:R-:W-:Y:S01]  /*0980*/  @!P0 IMAD.MOV.U32 R17, RZ, RZ, RZ ;  /* 0x000000ffff118224 */ /* 0x000fe200078e00ff */
[----:B------:R-:W-:Y:S06]  /*0990*/  @!P0 BRA `(.L_x_52) ;  /* 0x00000004006c8947 */ /* 0x000fec0003800000 */
[----:B------:R-:W-:Y:S01]  /*09a0*/  SHF.L.U32 R3, R0, 0x8, RZ ;  /* 0x0000000800037819 */ /* 0x000fe200000006ff */
[----:B------:R-:W-:Y:S01]  /*09b0*/  IMAD.MOV.U32 R2, RZ, RZ, RZ ;  /* 0x000000ffff027224 */ /* 0x000fe200078e00ff */
[----:B------:R-:W0:Y:S01]  /*09c0*/  LDCU.64 UR8, c[0x4][URZ] ;  /* 0x01000000ff0877ac */ /* 0x000e220008000a00 */
[----:B------:R-:W-:Y:S01]  /*09d0*/  IMAD.MOV.U32 R17, RZ, RZ, RZ ;  /* 0x000000ffff117224 */ /* 0x000fe200078e00ff */
[----:B------:R-:W-:Y:S01]  /*09e0*/  LOP3.LUT R3, R3, 0x80000000, RZ, 0xfc, !PT ;  /* 0x8000000003037812 */ /* 0x000fe200078efcff */
[----:B------:R-:W-:Y:S01]  /*09f0*/  UMOV UR5, URZ ;  /* 0x000000ff00057c82 */ /* 0x000fe20008000000 */
[----:B------:R-:W-:-:S05]  /*0a00*/  UMOV UR4, URZ ;  /* 0x000000ff00047c82 */ /* 0x000fca0008000000 */
.L_x_53:
        /* <DEDUP_REMOVED lines=40> */
[--C-:B------:R-:W-:Y:S01]  /*0c90*/  @P4 IMAD.MOV.U32 R8, RZ, RZ, R13.reuse ;  /* 0x000000ffff084224 */ /* 0x100fe200078e000d */
[----:B------:R-:W-:Y:S01]  /*0ca0*/  ISETP.EQ.AND P4, PT, R11, 0x4, PT ;  /* 0x000000040b00780c */ /* 0x000fe20003f82270 */
[----:B------:R-:W-:Y:S01]  /*0cb0*/  @P2 IMAD.MOV.U32 R9, RZ, RZ, R13 ;  /* 0x000000ffff092224 */ /* 0x000fe200078e000d */
[----:B------:R-:W-:Y:S01]  /*0cc0*/  @P2 MOV R8, R14 ;  /* 0x0000000e00082202 */ /* 0x000fe20000000f00 */
        /* <DEDUP_REMOVED lines=12> */
[----:B------:R-:W-:Y:S01]  /*0d90*/  @P0 MOV R6, R14 ;  /* 0x0000000e00060202 */ /* 0x000fe20000000f00 */
[----:B------:R-:W-:Y:S01]  /*0da0*/  @P3 IMAD.MOV.U32 R6, RZ, RZ, R15 ;  /* 0x000000ffff063224 */ /* 0x000fe200078e000f */
[----:B------:R-:W-:Y:S01]  /*0db0*/  ISETP.EQ.AND P0, PT, R11, 0x8, PT ;  /* 0x000000080b00780c */ /* 0x000fe20003f02270 */
[----:B------:R-:W-:Y:S01]  /*0dc0*/  @P5 IMAD.MOV.U32 R6, RZ, RZ, R16 ;  /* 0x000000ffff065224 */ /* 0x000fe200078e0010 */
[----:B------:R-:W-:Y:S01]  /*0dd0*/  LOP3.LUT R3, R3, 0x1f, RZ, 0xc0, !PT ;  /* 0x0000001f03037812 */ /* 0x000fe200078ec0ff */
[----:B------:R-:W-:-:S03]  /*0de0*/  @P4 IMAD.MOV.U32 R6, RZ, RZ, R12 ;  /* 0x000000ffff064224 */ /* 0x000fc600078e000c */
[----:B------:R-:W-:-:S07]  /*0df0*/  SHF.L.W.U32.HI R10, R9, R3, R10 ;  /* 0x00000003090a7219 */ /* 0x000fce0000010e0a */
[----:B------:R-:W-:-:S05]  /*0e00*/  @P0 IMAD.MOV.U32 R6, RZ, RZ, R2 ;  /* 0x000000ffff060224 */ /* 0x000fca00078e0002 */
[----:B------:R-:W-:-:S07]  /*0e10*/  SHF.L.W.U32.HI R9, R6, R3, R9 ;  /* 0x0000000306097219 */ /* 0x000fce0000010e09 */
.L_x_55:
[----:B------:R-:W-:Y:S05]  /*0e20*/  BSYNC.RECONVERGENT B1 ;  /* 0x0000000000017941 */ /* 0x000fea0003800200 */
.L_x_54:
        /* <DEDUP_REMOVED lines=18> */
.L_x_52:
[----:B------:R-:W-:Y:S05]  /*0f50*/  BSYNC.RECONVERGENT B0 ;  /* 0x0000000000007941 */ /* 0x000fea0003800200 */
.L_x_51:
[----:B------:R-:W-:Y:S01]  /*0f60*/  FMUL R2, R9, R9 ;  /* 0x0000000909027220 */ /* 0x000fe20000400000 */
[C---:B------:R-:W-:Y:S01]  /*0f70*/  LOP3.LUT R0, R17.reuse, 0x1, RZ, 0xc0, !PT ;  /* 0x0000000111007812 */ /* 0x040fe200078ec0ff */
[----:B------:R-:W-:Y:S02]  /*0f80*/  IMAD.MOV.U32 R3, RZ, RZ, 0x3c0885e4 ;  /* 0x3c0885e4ff037424 */ /* 0x000fe400078e00ff */
[----:B------:R-:W-:Y:S01]  /*0f90*/  FFMA R7, R2, R7, -0.0013887860113754868507 ;  /* 0xbab607ed02077423 */ /* 0x000fe20000000007 */
[----:B------:R-:W-:Y:S01]  /*0fa0*/  ISETP.NE.U32.AND P0, PT, R0, 0x1, PT ;  /* 0x000000010000780c */ /* 0x000fe20003f05070 */
[----:B------:R-:W-:Y:S02]  /*0fb0*/  VIADD R17, R17, 0x1 ;  /* 0x0000000111117836 */ /* 0x000fe40000000000 */
[----:B------:R-:W-:Y:S01]  /*0fc0*/  IMAD.MOV.U32 R6, RZ, RZ, 0x3e2aaaa8 ;  /* 0x3e2aaaa8ff067424 */ /* 0x000fe200078e00ff */
[----:B------:R-:W-:Y:S02]  /*0fd0*/  FSEL R7, R7, -0.00019574658654164522886, P0 ;  /* 0xb94d415307077808 */ /* 0x000fe40000000000 */
[----:B------:R-:W-:-:S02]  /*0fe0*/  FSEL R3, R3, 0.041666727513074874878, !P0 ;  /* 0x3d2aaabb03037808 */ /* 0x000fc40004000000 */
[----:B------:R-:W-:Y:S02]  /*0ff0*/  LOP3.LUT P1, RZ, R17, 0x2, RZ, 0xc0, !PT ;  /* 0x0000000211ff7812 */ /* 0x000fe4000782c0ff */
[----:B------:R-:W-:Y:S01]  /*1000*/  FSEL R0, R9, 1, !P0 ;  /* 0x3f80000009007808 */ /* 0x000fe20004000000 */
[----:B------:R-:W-:Y:S01]  /*1010*/  FFMA R7, R2, R7, R3 ;  /* 0x0000000702077223 */ /* 0x000fe20000000003 */
[----:B------:R-:W-:-:S03]  /*1020*/  FSEL R6, -R6, -0.4999999701976776123, !P0 ;  /* 0xbeffffff06067808 */ /* 0x000fc60004000100 */
[C---:B------:R-:W-:Y:S02]  /*1030*/  FFMA R3, R2.reuse, R0, RZ ;  /* 0x0000000002037223 */ /* 0x040fe400000000ff */
[----:B------:R-:W-:-:S04]  /*1040*/  FFMA R6, R2, R7, R6 ;  /* 0x0000000702067223 */ /* 0x000fc80000000006 */
[----:B------:R-:W-:-:S04]  /*1050*/  FFMA R3, R3, R6, R0 ;  /* 0x0000000603037223 */ /* 0x000fc80000000000 */
[----:B------:R-:W-:-:S05]  /*1060*/  @P1 FADD R3, RZ, -R3 ;  /* 0x80000003ff031221 */ /* 0x000fca0000000000 */
[----:B------:R-:W-:Y:S01]  /*1070*/  STG.E desc[UR6][R4.64], R3 ;  /* 0x0000000304007986 */ /* 0x000fe2000c101906 */
[----:B------:R-:W-:Y:S05]  /*1080*/  EXIT ;  /* 0x000000000000794d */ /* 0x000fea0003800000 */
.L_x_56:
        /* <DEDUP_REMOVED lines=15> */
.L_x_91:


//--------------------- .text._Z21branchOptimizedKernelPfi --------------------------
	.section	.text._Z21branchOptimizedKernelPfi,"ax",@progbits
	.align	128
        .global         _Z21branchOptimizedKernelPfi
        .type           _Z21branchOptimizedKernelPfi,@function
        .size           _Z21branchOptimizedKernelPfi,(.L_x_92 - _Z21branchOptimizedKernelPfi)
        .other          _Z21branchOptimizedKernelPfi,@"STO_CUDA_ENTRY STV_DEFAULT"
_Z21branchOptimizedKernelPfi:
.text._Z21branchOptimizedKernelPfi:
        /* <DEDUP_REMOVED lines=16> */
[----:B0-----:R-:W-:Y:S01]  /*0100*/  I2FP.F32.S32 R6, R0 ;  /* 0x0000000000067245 */ /* 0x001fe20000201400 */
[----:B------:R-:W-:-:S04]  /*0110*/  IMAD.MOV.U32 R8, RZ, RZ, R0 ;  /* 0x000000ffff087224 */ /* 0x000fc800078e0000 */
[----:B------:R-:W-:-:S04]  /*0120*/  FFMA R7, R6, -1.5707962512969970703, R5 ;  /* 0xbfc90fda06077823 */ /* 0x000fc80000000005 */
[----:B------:R-:W-:-:S04]  /*0130*/  FFMA R7, R6, -7.5497894158615963534e-08, R7 ;  /* 0xb3a2216806077823 */ /* 0x000fc80000000007 */
[----:B------:R-:W-:Y:S01]  /*0140*/  FFMA R7, R6, -5.3903029534742383927e-15, R7 ;  /* 0xa7c234c506077823 */ /* 0x000fe20000000007 */
[----:B------:R-:W-:-:S03]  /*0150*/  P2R R6, PR, RZ, 0x1 ;  /* 0x00000001ff067803 */ /* 0x000fc60000000000 */
        /* <DEDUP_REMOVED lines=13> */
.L_x_59:
[----:B0-----:R-:W-:Y:S01]  /*0230*/  IMAD.U32 R12, RZ, RZ, UR8 ;  /* 0x00000008ff0c7e24 */ /* 0x001fe2000f8e00ff */
[----:B------:R-:W-:-:S05]  /*0240*/  MOV R13, UR9 ;  /* 0x00000009000d7c02 */ /* 0x000fca0008000f00 */
        /* <DEDUP_REMOVED lines=15> */
[--C-:B------:R-:W-:Y:S02]  /*0340*/  @P1 IMAD.MOV.U32 R17, RZ, RZ, R10.reuse ;  /* 0x000000ffff111224 */ /* 0x100fe400078e000a */
[--C-:B------:R-:W-:Y:S02]  /*0350*/  @P3 IMAD.MOV.U32 R19, RZ, RZ, R10.reuse ;  /* 0x000000ffff133224 */ /* 0x100fe400078e000a */
[--C-:B------:R-:W-:Y:S02]  /*0360*/  @P4 IMAD.MOV.U32 R20, RZ, RZ, R10.reuse ;  /* 0x000000ffff144224 */ /* 0x100fe400078e000a */
[----:B------:R-:W-:Y:S02]  /*0370*/  @P5 IMAD.MOV.U32 R16, RZ, RZ, R10 ;  /* 0x000000ffff105224 */ /* 0x000fe400078e000a */
[----:B------:R-:W-:-:S04]  /*0380*/  VIADD R14, R14, 0x4 ;  /* 0x000000040e0e7836 */ /* 0x000fc80000000000 */
        /* <DEDUP_REMOVED lines=15> */
[--C-:B------:R-:W-:Y:S01]  /*0480*/  @P3 IMAD.MOV.U32 R9, RZ, RZ, R6.reuse ;  /* 0x000000ffff093224 */ /* 0x100fe200078e0006 */
[C---:B------:R-:W-:Y:S01]  /*0490*/  ISETP.EQ.AND P3, PT, R13.reuse, -0x4, PT ;  /* 0xfffffffc0d00780c */ /* 0x040fe20003f62270 */
[----:B------:R-:W-:Y:S02]  /*04a0*/  @P4 IMAD.MOV.U32 R11, RZ, RZ, R6 ;  /* 0x000000ffff0b4224 */ /* 0x000fe400078e0006 */
[--C-:B------:R-:W-:Y:S01]  /*04b0*/  @P4 IMAD.MOV.U32 R9, RZ, RZ, R17.reuse ;  /* 0x000000ffff094224 */ /* 0x100fe200078e0011 */
[----:B------:R-:W-:Y:S01]  /*04c0*/  ISETP.EQ.AND P4, PT, R13, RZ, PT ;  /* 0x000000ff0d00720c */ /* 0x000fe20003f82270 */
[----:B------:R-:W-:Y:S02]  /*04d0*/  @P0 IMAD.MOV.U32 R11, RZ, RZ, R17 ;  /* 0x000000ffff0b0224 */ /* 0x000fe400078e0011 */
[--C-:B------:R-:W-:Y:S01]  /*04e0*/  @P0 IMAD.MOV.U32 R9, RZ, RZ, R18.reuse ;  /* 0x000000ffff090224 */ /* 0x100fe200078e0012 */
[----:B------:R-:W-:Y:S01]  /*04f0*/  @P1 MOV R9, R19 ;  /* 0x0000001300091202 */ /* 0x000fe20000000f00 */
[----:B------:R-:W-:-:S02]  /*0500*/  @P1 IMAD.MOV.U32 R11, RZ, RZ, R18 ;  /* 0x000000ffff0b1224 */ /* 0x000fc400078e0012 */
[----:B------:R-:W-:Y:S02]  /*0510*/  @P2 IMAD.MOV.U32 R11, RZ, RZ, R19 ;  /* 0x000000ffff0b2224 */ /* 0x000fe400078e0013 */
[--C-:B------:R-:W-:Y:S02]  /*0520*/  @P2 IMAD.MOV.U32 R9, RZ, RZ, R20.reuse ;  /* 0x000000ffff092224 */ /* 0x100fe400078e0014 */
[----:B------:R-:W-:Y:S02]  /*0530*/  @P3 IMAD.MOV.U32 R11, RZ, RZ, R20 ;  /* 0x000000ffff0b3224 */ /* 0x000fe400078e0014 */
[--C-:B------:R-:W-:Y:S02]  /*0540*/  @P3 IMAD.MOV.U32 R9, RZ, RZ, R16.reuse ;  /* 0x000000ffff093224 */ /* 0x100fe400078e0010 */
[----:B------:R-:W-:Y:S01]  /*0550*/  @P4 IMAD.MOV.U32 R11, RZ, RZ, R16 ;  /* 0x000000ffff0b4224 */ /* 0x000fe200078e0010 */
[----:B------:R-:W-:Y:S01]  /*0560*/  @P5 MOV R11, R0 ;  /* 0x00000000000b5202 */ /* 0x000fe20000000f00 */
[----:B------:R-:W-:Y:S01]  /*0570*/  @P4 IMAD.MOV.U32 R9, RZ, RZ, R0 ;  /* 0x000000ffff094224 */ /* 0x000fe200078e0000 */
[----:B------:R-:W-:Y:S06]  /*0580*/  @!P6 BRA `(.L_x_61) ;  /* 0x00000000002ce947 */ /* 0x000fec0003800000 */
[----:B------:R-:W-:Y:S01]  /*0590*/  @P0 IMAD.MOV.U32 R12, RZ, RZ, R6 ;  /* 0x000000ffff0c0224 */ /* 0x000fe200078e0006 */
[----:B------:R-:W-:Y:S01]  /*05a0*/  ISETP.EQ.AND P0, PT, R13, 0x8, PT ;  /* 0x000000080d00780c */ /* 0x000fe20003f02270 */
[----:B------:R-:W-:Y:S01]  /*05b0*/  @P1 IMAD.MOV.U32 R12, RZ, RZ, R17 ;  /* 0x000000ffff0c1224 */ /* 0x000fe200078e0011 */
[----:B------:R-:W-:Y:S01]  /*05c0*/  LOP3.LUT R10, R10, 0x1f, RZ, 0xc0, !PT ;  /* 0x0000001f0a0a7812 */ /* 0x000fe200078ec0ff */
[----:B------:R-:W-:Y:S02]  /*05d0*/  @P2 IMAD.MOV.U32 R12, RZ, RZ, R18 ;  /* 0x000000ffff0c2224 */ /* 0x000fe400078e0012 */
[----:B------:R-:W-:Y:S01]  /*05e0*/  @P3 IMAD.MOV.U32 R12, RZ, RZ, R19 ;  /* 0x000000ffff0c3224 */ /* 0x000fe200078e0013 */
[----:B------:R-:W-:Y:S01]  /*05f0*/  SHF.L.W.U32.HI R9, R11, R10, R9 ;  /* 0x0000000a0b097219 */ /* 0x000fe20000010e09 */
[----:B------:R-:W-:Y:S02]  /*0600*/  @P4 IMAD.MOV.U32 R12, RZ, RZ, R20 ;  /* 0x000000ffff0c4224 */ /* 0x000fe400078e0014 */
[----:B------:R-:W-:-:S04]  /*0610*/  @P5 IMAD.MOV.U32 R12, RZ, RZ, R16 ;  /* 0x000000ffff0c5224 */ /* 0x000fc800078e0010 */
[----:B------:R-:W-:-:S04]  /*0620*/  @P0 MOV R12, R0 ;  /* 0x00000000000c0202 */ /* 0x000fc80000000f00 */
[----:B------:R-:W-:-:S07]  /*0630*/  SHF.L.W.U32.HI R11, R12, R10, R11 ;  /* 0x0000000a0c0b7219 */ /* 0x000fce0000010e0b */
.L_x_61:
[----:B------:R-:W-:Y:S05]  /*0640*/  BSYNC.RECONVERGENT B1 ;  /* 0x0000000000017941 */ /* 0x000fea0003800200 */
.L_x_60:
        /* <DEDUP_REMOVED lines=9> */
[C---:B------:R-:W-:Y:S02]  /*06e0*/  LOP3.LUT R9, R14.reuse, R5, RZ, 0x3c, !PT ;  /* 0x000000050e097212 */ /* 0x040fe400078e3cff */
[----:B------:R-:W0:Y:S01]  /*06f0*/  I2F.F64.S64 R10, R10 ;  /* 0x0000000a000a7312 */ /* 0x000e220000301c00 */
[----:B------:R-:W-:Y:S02]  /*0700*/  LEA.HI R0, R14, R0, RZ, 0x1 ;  /* 0x000000000e007211 */ /* 0x000fe400078f08ff */
[----:B------:R-:W-:-:S03]  /*0710*/  ISETP.GE.AND P1, PT, R9, RZ, PT ;  /* 0x000000ff0900720c */ /* 0x000fc60003f26270 */
[----:B------:R-:W-:-:S04]  /*0720*/  IMAD.MOV R9, RZ, RZ, -R0 ;  /* 0x000000ffff097224 */ /* 0x000fc800078e0a00 */
[----:B------:R-:W-:Y:S01]  /*0730*/  @!P0 IMAD.MOV.U32 R0, RZ, RZ, R9 ;  /* 0x000000ffff008224 */ /* 0x000fe200078e0009 */
[----:B0-----:R-:W-:-:S10]  /*0740*/  DMUL R12, R10, UR4 ;  /* 0x000000040a0c7c28 */ /* 0x001fd40008000000 */
[----:B------:R-:W0:Y:S02]  /*0750*/  F2F.F32.F64 R12, R12 ;  /* 0x0000000c000c7310 */ /* 0x000e240000301000 */
[----:B0-----:R-:W-:-:S07]  /*0760*/  FSEL R10, -R12, R12, !P1 ;  /* 0x0000000c0c0a7208 */ /* 0x001fce0004800100 */
.L_x_58:
[----:B------:R-:W-:Y:S05]  /*0770*/  BSYNC.RECONVERGENT B0 ;  /* 0x0000000000007941 */ /* 0x000fea0003800200 */
.L_x_57:
[----:B------:R-:W-:Y:S02]  /*0780*/  IMAD.MOV.U32 R9, RZ, RZ, 0x37cbac00 ;  /* 0x37cbac00ff097424 */ /* 0x000fe400078e00ff */
[----:B------:R-:W-:Y:S01]  /*0790*/  FMUL R11, R10, R10 ;  /* 0x0000000a0a0b7220 */ /* 0x000fe20000400000 */
[C---:B------:R-:W-:Y:S01]  /*07a0*/  LOP3.LUT R13, R0.reuse, 0x1, RZ, 0xc0, !PT ;  /* 0x00000001000d7812 */ /* 0x040fe200078ec0ff */
        /* <DEDUP_REMOVED lines=28> */
.L_x_64:
        /* <DEDUP_REMOVED lines=29> */
[----:B------:R-:W-:-:S04]  /*0b40*/  SHF.R.U32.HI R0, RZ, 0x5, R0 ;  /* 0x00000005ff007819 */ /* 0x000fc80000011600 */
[----:B------:R-:W-:-:S04]  /*0b50*/  LEA R12, -R0, RZ, 0x2 ;  /* 0x000000ff000c7211 */ /* 0x000fc800078e11ff */
        /* <DEDUP_REMOVED lines=24> */
[----:B------:R-:W-:Y:S01]  /*0ce0*/  LOP3.LUT R11, R11, 0x1f, RZ, 0xc0, !PT ;  /* 0x0000001f0b0b7812 */ /* 0x000fe200078ec0ff */
[----:B------:R-:W-:Y:S01]  /*0cf0*/  @P0 IMAD.MOV.U32 R6, RZ, RZ, R18 ;  /* 0x000000ffff060224 */ /* 0x000fe200078e0012 */
[----:B------:R-:W-:Y:S01]  /*0d00*/  ISETP.EQ.AND P0, PT, R12, 0x8, PT ;  /* 0x000000080c00780c */ /* 0x000fe20003f02270 */
[----:B------:R-:W-:Y:S01]  /*0d10*/  @P3 IMAD.MOV.U32 R6, RZ, RZ, R19 ;  /* 0x000000ffff063224 */ /* 0x000fe200078e0013 */
[----:B------:R-:W-:Y:S01]  /*0d20*/  SHF.L.W.U32.HI R0, R8, R11, R0 ;  /* 0x0000000b08007219 */ /* 0x000fe20000010e00 */
[----:B------:R-:W-:Y:S02]  /*0d30*/  @P5 IMAD.MOV.U32 R6, RZ, RZ, R20 ;  /* 0x000000ffff065224 */ /* 0x000fe400078e0014 */
[----:B------:R-:W-:-:S08]  /*0d40*/  @P4 IMAD.MOV.U32 R6, RZ, RZ, R16 ;  /* 0x000000ffff064224 */ /* 0x000fd000078e0010 */
[----:B------:R-:W-:-:S05]  /*0d50*/  @P0 IMAD.MOV.U32 R6, RZ, RZ, R7 ;  /* 0x000000ffff060224 */ /* 0x000fca00078e0007 */
[----:B------:R-:W-:-:S07]  /*0d60*/  SHF.L.W.U32.HI R8, R6, R11, R8 ;  /* 0x0000000b06087219 */ /* 0x000fce0000010e08 */
.L_x_66:
[----:B------:R-:W-:Y:S05]  /*0d70*/  BSYNC.RECONVERGENT B1 ;  /* 0x0000000000017941 */ /* 0x000fea0003800200 */
.L_x_65:
[C---:B------:R-:W-:Y:S01]  /*0d80*/  SHF.L.W.U32.HI R11, R8.reuse, 0x2, R0 ;  /* 0x00000002080b7819 */ /* 0x040fe20000010e00 */
[----:B------:R-:W-:Y:S01]  /*0d90*/  UMOV UR4, 0x54442d19 ;  /* 0x54442d1900047882 */ /* 0x000fe20000000000 */
[----:B------:R-:W-:Y:S01]  /*0da0*/  SHF.L.U32 R6, R8, 0x2, RZ ;  /* 0x0000000208067819 */ /* 0x000fe200000006ff */
        /* <DEDUP_REMOVED lines=15> */
.L_x_63:
[----:B------:R-:W-:Y:S05]  /*0ea0*/  BSYNC.RECONVERGENT B0 ;  /* 0x0000000000007941 */ /* 0x000fea0003800200 */
.L_x_62:
[----:B------:R-:W-:Y:S01]  /*0eb0*/  FMUL R5, R7, R7 ;  /* 0x0000000707057220 */ /* 0x000fe20000400000 */
[----:B------:R-:W-:Y:S01]  /*0ec0*/  LOP3.LUT R0, R8, 0x1, RZ, 0xc0, !PT ;  /* 0x0000000108007812 */ /* 0x000fe200078ec0ff */
[----:B------:R-:W-:Y:S01]  /*0ed0*/  IMAD.MOV.U32 R6, RZ, RZ, 0x3c0885e4 ;  /* 0x3c0885e4ff067424 */ /* 0x000fe200078e00ff */
[----:B------:R-:W-:Y:S01]  /*0ee0*/  LOP3.LUT R4, R4, 0x1, RZ, 0xc, !PT ;  /* 0x0000000104047812 */ /* 0x000fe200078e0cff */
[----:B------:R-:W-:Y:S01]  /*0ef0*/  FFMA R9, R5, R9, -0.0013887860113754868507 ;  /* 0xbab607ed05097423 */ /* 0x000fe20000000009 */
[----:B------:R-:W-:Y:S01]  /*0f00*/  ISETP.NE.U32.AND P0, PT, R0, 0x1, PT ;  /* 0x000000010000780c */ /* 0x000fe20003f05070 */
[----:B------:R-:W-:Y:S02]  /*0f10*/  IMAD.MOV.U32 R11, RZ, RZ, 0x3e2aaaa8 ;  /* 0x3e2aaaa8ff0b7424 */ /* 0x000fe400078e00ff */
[----:B------:R-:W-:Y:S01]  /*0f20*/  VIADD R8, R8, 0x1 ;  /* 0x0000000108087836 */ /* 0x000fe20000000000 */
[----:B------:R-:W-:Y:S02]  /*0f30*/  FSEL R0, R9, -0.00019574658654164522886, P0 ;  /* 0xb94d415309007808 */ /* 0x000fe40000000000 */
[----:B------:R-:W-:-:S02]  /*0f40*/  FSEL R6, R6, 0.041666727513074874878, !P0 ;  /* 0x3d2aaabb06067808 */ /* 0x000fc40004000000 */
[----:B------:R-:W-:Y:S02]  /*0f50*/  FSEL R9, -R11, -0.4999999701976776123, !P0 ;  /* 0xbeffffff0b097808 */ /* 0x000fe40004000100 */
[----:B------:R-:W-:Y:S01]  /*0f60*/  LOP3.LUT P1, RZ, R8, 0x2, RZ, 0xc0, !PT ;  /* 0x0000000208ff7812 */ /* 0x000fe2000782c0ff */
[----:B------:R-:W-:Y:S01]  /*0f70*/  FFMA R6, R5, R0, R6 ;  /* 0x0000000005067223 */ /* 0x000fe20000000006 */
[----:B------:R-:W-:Y:S02]  /*0f80*/  FSEL R0, R7, 1, !P0 ;  /* 0x3f80000007007808 */ /* 0x000fe40004000000 */
[----:B------:R-:W-:Y:S01]  /*0f90*/  I2FP.F32.U32 R7, R4 ;  /* 0x0000000400077245 */ /* 0x000fe20000201000 */
[C---:B------:R-:W-:Y:S02]  /*0fa0*/  FFMA R6, R5.reuse, R6, R9 ;  /* 0x0000000605067223 */ /* 0x040fe40000000009 */
[----:B------:R-:W-:-:S04]  /*0fb0*/  FFMA R5, R5, R0, RZ ;  /* 0x0000000005057223 */ /* 0x000fc800000000ff */
[----:B------:R-:W-:Y:S01]  /*0fc0*/  FFMA R0, R5, R6, R0 ;  /* 0x0000000605007223 */ /* 0x000fe20000000000 */
[----:B------:R-:W-:-:S03]  /*0fd0*/  FADD R5, -R7, 1 ;  /* 0x3f80000007057421 */ /* 0x000fc60000000100 */
[----:B------:R-:W-:-:S04]  /*0fe0*/  @P1 FADD R0, RZ, -R0 ;  /* 0x80000000ff001221 */ /* 0x000fc80000000000 */
[----:B------:R-:W-:-:S04]  /*0ff0*/  FMUL R5, R0, R5 ;  /* 0x0000000500057220 */ /* 0x000fc80000400000 */
[----:B------:R-:W-:-:S05]  /*1000*/  FFMA R5, R10, R7, R5 ;  /* 0x000000070a057223 */ /* 0x000fca0000000005 */
[----:B------:R-:W-:Y:S01]  /*1010*/  STG.E desc[UR6][R2.64], R5 ;  /* 0x0000000502007986 */ /* 0x000fe2000c101906 */
[----:B------:R-:W-:Y:S05]  /*1020*/  EXIT ;  /* 0x000000000000794d */ /* 0x000fea0003800000 */
.L_x_67:
        /* <DEDUP_REMOVED lines=13> */
.L_x_92:


//--------------------- .text._Z21branchDivergentKernelPfi --------------------------
	.section	.text._Z21branchDivergentKernelPfi,"ax",@progbits
	.align	128
        .global         _Z21branchDivergentKernelPfi
        .type           _Z21branchDivergentKernelPfi,@function
        .size           _Z21branchDivergentKernelPfi,(.L_x_93 - _Z21branchDivergentKernelPfi)
        .other          _Z21branchDivergentKernelPfi,@"STO_CUDA_ENTRY STV_DEFAULT"
_Z21branchDivergentKernelPfi:
.text._Z21branchDivergentKernelPfi:
        /* <DEDUP_REMOVED lines=8> */
[----:B------:R-:W-:Y:S01]  /*0080*/  LOP3.LUT R0, R5, 0x1, RZ, 0xc0, !PT ;  /* 0x0000000105007812 */ /* 0x000fe200078ec0ff */
[----:B------:R-:W0:Y:S03]  /*0090*/  LDCU.64 UR6, c[0x0][0x358] ;  /* 0x00006b00ff0677ac */ /* 0x000e260008000a00 */
[----:B------:R-:W-:-:S13]  /*00a0*/  ISETP.NE.U32.AND P0, PT, R0, 0x1, PT ;  /* 0x000000010000780c */ /* 0x000fda0003f05070 */
[----:B------:R-:W-:Y:S05]  /*00b0*/  @!P0 BRA `(.L_x_68) ;  /* 0x0000000800008947 */ /* 0x000fea0003800000 */
[----:B------:R-:W1:Y:S02]  /*00c0*/  LDC.64 R2, c[0x0][0x380] ;  /* 0x0000e000ff027b82 */ /* 0x000e640000000a00 */
[----:B-1----:R-:W-:-:S05]  /*00d0*/  IMAD.WIDE R2, R5, 0x4, R2 ;  /* 0x0000000405027825 */ /* 0x002fca00078e0202 */
[----:B0-----:R-:W2:Y:S01]  /*00e0*/  LDG.E R0, desc[UR6][R2.64] ;  /* 0x0000000602007981 */ /* 0x001ea2000c1e1900 */
[----:B------:R-:W-:Y:S01]  /*00f0*/  BSSY.RECONVERGENT B0, `(.L_x_69) ;  /* 0x0000069000007945 */ /* 0x000fe20003800200 */
[C---:B--2---:R-:W-:Y:S01]  /*0100*/  FMUL R4, R0.reuse, 0.63661974668502807617 ;  /* 0x3f22f98300047820 */ /* 0x044fe20000400000 */
[----:B------:R-:W-:-:S03]  /*0110*/  FSETP.GE.AND P0, PT, |R0|, 105615, PT ;  /* 0x47ce47800000780b */ /* 0x000fc60003f06200 */
        /* <DEDUP_REMOVED lines=17> */
.L_x_71:
        /* <DEDUP_REMOVED lines=47> */
[----:B------:R-:W-:Y:S01]  /*0520*/  @P3 IMAD.MOV.U32 R6, RZ, RZ, R15 ;  /* 0x000000ffff063224 */ /* 0x000fe200078e000f */
[----:B------:R-:W-:Y:S01]  /*0530*/  @P5 MOV R6, R4 ;  /* 0x0000000400065202 */ /* 0x000fe20000000f00 */
[----:B------:R-:W-:Y:S02]  /*0540*/  @P0 IMAD.MOV.U32 R7, RZ, RZ, R13 ;  /* 0x000000ffff070224 */ /* 0x000fe400078e000d */
[----:B------:R-:W-:Y:S02]  /*0550*/  @P3 IMAD.MOV.U32 R7, RZ, RZ, R14 ;  /* 0x000000ffff073224 */ /* 0x000fe400078e000e */
[----:B------:R-:W-:Y:S02]  /*0560*/  @P5 IMAD.MOV.U32 R7, RZ, RZ, R15 ;  /* 0x000000ffff075224 */ /* 0x000fe400078e000f */
[----:B------:R-:W-:-:S02]  /*0570*/  @P4 IMAD.MOV.U32 R7, RZ, RZ, R4 ;  /* 0x000000ffff074224 */ /* 0x000fc400078e0004 */
[----:B------:R-:W-:Y:S01]  /*0580*/  IMAD.MOV.U32 R8, RZ, RZ, R6 ;  /* 0x000000ffff087224 */ /* 0x000fe200078e0006 */
[----:B------:R-:W-:Y:S06]  /*0590*/  @!P6 BRA `(.L_x_73) ;  /* 0x00000000002ce947 */ /* 0x000fec0003800000 */
[----:B------:R-:W-:Y:S01]  /*05a0*/  @P2 IMAD.MOV.U32 R6, RZ, RZ, R10 ;  /* 0x000000ffff062224 */ /* 0x000fe200078e000a */
[----:B------:R-:W-:Y:S01]  /*05b0*/  LOP3.LUT R5, R5, 0x1f, RZ, 0xc0, !PT ;  /* 0x0000001f05057812 */ /* 0x000fe200078ec0ff */
[----:B------:R-:W-:Y:S02]  /*05c0*/  @P1 IMAD.MOV.U32 R6, RZ, RZ, R11 ;  /* 0x000000ffff061224 */ /* 0x000fe400078e000b */
[----:B------:R-:W-:Y:S01]  /*05d0*/  @P0 IMAD.MOV.U32 R6, RZ, RZ, R12 ;  /* 0x000000ffff060224 */ /* 0x000fe200078e000c */
[----:B------:R-:W-:Y:S01]  /*05e0*/  ISETP.EQ.AND P0, PT, R9, 0x8, PT ;  /* 0x000000080900780c */ /* 0x000fe20003f02270 */
[----:B------:R-:W-:Y:S01]  /*05f0*/  @P3 IMAD.MOV.U32 R6, RZ, RZ, R13 ;  /* 0x000000ffff063224 */ /* 0x000fe200078e000d */
[----:B------:R-:W-:Y:S01]  /*0600*/  @P5 MOV R6, R14 ;  /* 0x0000000e00065202 */ /* 0x000fe20000000f00 */
[----:B------:R-:W-:Y:S01]  /*0610*/  @P4 IMAD.MOV.U32 R6, RZ, RZ, R15 ;  /* 0x000000ffff064224 */ /* 0x000fe200078e000f */
[----:B------:R-:W-:-:S09]  /*0620*/  SHF.L.W.U32.HI R8, R7, R5, R8 ;  /* 0x0000000507087219 */ /* 0x000fd20000010e08 */
[----:B------:R-:W-:-:S05]  /*0630*/  @P0 IMAD.MOV.U32 R6, RZ, RZ, R4 ;  /* 0x000000ffff060224 */ /* 0x000fca00078e0004 */
[----:B------:R-:W-:-:S07]  /*0640*/  SHF.L.W.U32.HI R7, R6, R5, R7 ;  /* 0x0000000506077219 */ /* 0x000fce0000010e07 */
.L_x_73:
[----:B------:R-:W-:Y:S05]  /*0650*/  BSYNC.RECONVERGENT B1 ;  /* 0x0000000000017941 */ /* 0x000fea0003800200 */
.L_x_72:
        /* <DEDUP_REMOVED lines=18> */
.L_x_70:
[----:B------:R-:W-:Y:S05]  /*0780*/  BSYNC.RECONVERGENT B0 ;  /* 0x0000000000007941 */ /* 0x000fea0003800200 */
.L_x_69:
[----:B------:R-:W-:Y:S01]  /*0790*/  MOV R0, 0x37cbac00 ;  /* 0x37cbac0000007802 */ /* 0x000fe20000000f00 */
[----:B------:R-:W-:Y:S01]  /*07a0*/  FMUL R5, R6, R6 ;  /* 0x0000000606057220 */ /* 0x000fe20000400000 */
[C---:B------:R-:W-:Y:S01]  /*07b0*/  LOP3.LUT R4, R8.reuse, 0x1, RZ, 0xc0, !PT ;  /* 0x0000000108047812 */ /* 0x040fe200078ec0ff */
[----:B------:R-:W-:Y:S01]  /*07c0*/  IMAD.MOV.U32 R10, RZ, RZ, 0x3d2aaabb ;  /* 0x3d2aaabbff0a7424 */ /* 0x000fe200078e00ff */
[----:B------:R-:W-:Y:S01]  /*07d0*/  LOP3.LUT P1, RZ, R8, 0x2, RZ, 0xc0, !PT ;  /* 0x0000000208ff7812 */ /* 0x000fe2000782c0ff */
[----:B------:R-:W-:Y:S01]  /*07e0*/  FFMA R0, R5, R0, -0.0013887860113754868507 ;  /* 0xbab607ed05007423 */ /* 0x000fe20000000000 */
[----:B------:R-:W-:Y:S01]  /*07f0*/  ISETP.NE.U32.AND P0, PT, R4, 0x1, PT ;  /* 0x000000010400780c */ /* 0x000fe20003f05070 */
[----:B------:R-:W-:-:S03]  /*0800*/  IMAD.MOV.U32 R9, RZ, RZ, 0x3effffff ;  /* 0x3effffffff097424 */ /* 0x000fc600078e00ff */
[----:B------:R-:W-:Y:S02]  /*0810*/  FSEL R4, R0, -0.00019574658654164522886, !P0 ;  /* 0xb94d415300047808 */ /* 0x000fe40004000000 */
[----:B------:R-:W-:Y:S02]  /*0820*/  FSEL R10, R10, 0.0083327032625675201416, !P0 ;  /* 0x3c0885e40a0a7808 */ /* 0x000fe40004000000 */
[----:B------:R-:W-:Y:S02]  /*0830*/  FSEL R0, R6, 1, P0 ;  /* 0x3f80000006007808 */ /* 0x000fe40000000000 */
[----:B------:R-:W-:Y:S01]  /*0840*/  FSEL R9, -R9, -0.16666662693023681641, !P0 ;  /* 0xbe2aaaa809097808 */ /* 0x000fe20004000100 */
[C---:B------:R-:W-:Y:S02]  /*0850*/  FFMA R4, R5.reuse, R4, R10 ;  /* 0x0000000405047223 */ /* 0x040fe4000000000a */
[C---:B------:R-:W-:Y:S02]  /*0860*/  FFMA R7, R5.reuse, R0, RZ ;  /* 0x0000000005077223 */ /* 0x040fe400000000ff */
[----:B------:R-:W-:-:S04]  /*0870*/  FFMA R4, R5, R4, R9 ;  /* 0x0000000405047223 */ /* 0x000fc80000000009 */
[----:B------:R-:W-:-:S04]  /*0880*/  FFMA R7, R7, R4, R0 ;  /* 0x0000000407077223 */ /* 0x000fc80000000000 */
[----:B------:R-:W-:-:S05]  /*0890*/  @P1 FADD R7, RZ, -R7 ;  /* 0x80000007ff071221 */ /* 0x000fca0000000000 */
[----:B------:R-:W-:Y:S01]  /*08a0*/  STG.E desc[UR6][R2.64], R7 ;  /* 0x0000000702007986 */ /* 0x000fe2000c101906 */
[----:B------:R-:W-:Y:S05]  /*08b0*/  EXIT ;  /* 0x000000000000794d */ /* 0x000fea0003800000 */
.L_x_68:
        /* <DEDUP_REMOVED lines=16> */
[----:B------:R-:W-:Y:S02]  /*09c0*/  IMAD.SHL.U32 R5, R0, 0x100, RZ ;  /* 0x0000010000057824 */ /* 0x000fe400078e00ff */
[----:B------:R-:W-:Y:S02]  /*09d0*/  HFMA2 R12, -RZ, RZ, 0, 0 ;  /* 0x00000000ff0c7431 */ /* 0x000fe400000001ff */
[----:B------:R-:W-:Y:S01]  /*09e0*/  IMAD.MOV.U32 R4, RZ, RZ, RZ ;  /* 0x000000ffff047224 */ /* 0x000fe200078e00ff */
[----:B------:R-:W0:Y:S01]  /*09f0*/  LDCU.64 UR8, c[0x4][URZ] ;  /* 0x01000000ff0877ac */ /* 0x000e220008000a00 */
[----:B------:R-:W-:Y:S01]  /*0a00*/  LOP3.LUT R11, R5, 0x80000000, RZ, 0xfc, !PT ;  /* 0x80000000050b7812 */ /* 0x000fe200078efcff */
[----:B------:R-:W-:Y:S01]  /*0a10*/  UMOV UR5, URZ ;  /* 0x000000ff00057c82 */ /* 0x000fe20008000000 */
[----:B------:R-:W-:-:S05]  /*0a20*/  UMOV UR4, URZ ;  /* 0x000000ff00047c82 */ /* 0x000fca0008000000 */
.L_x_76:
        /* <DEDUP_REMOVED lines=37> */
[----:B------:R-:W-:Y:S02]  /*0c80*/  @P3 MOV R6, R10 ;  /* 0x0000000a00063202 */ /* 0x000fe40000000f00 */
        /* <DEDUP_REMOVED lines=28> */
.L_x_78:
[----:B------:R-:W-:Y:S05]  /*0e50*/  BSYNC.RECONVERGENT B1 ;  /* 0x0000000000017941 */ /* 0x000fea0003800200 */
.L_x_77:
[C-C-:B------:R-:W-:Y:S01]  /*0e60*/  SHF.L.W.U32.HI R9, R7.reuse, 0x2, R8.reuse ;  /* 0x0000000207097819 */ /* 0x140fe20000010e08 */
[----:B------:R-:W-:Y:S01]  /*0e70*/  IMAD.SHL.U32 R7, R7, 0x4, RZ ;  /* 0x0000000407077824 */ /* 0x000fe200078e00ff */
[----:B------:R-:W-:Y:S01]  /*0e80*/  UMOV UR4, 0x54442d19 ;  /* 0x54442d1900047882 */ /* 0x000fe20000000000 */
[----:B------:R-:W-:Y:S01]  /*0e90*/  UMOV UR5, 0x3bf921fb ;  /* 0x3bf921fb00057882 */ /* 0x000fe20000000000 */
[----:B------:R-:W-:Y:S02]  /*0ea0*/  SHF.R.S32.HI R4, RZ, 0x1f, R9 ;  /* 0x0000001fff047819 */ /* 0x000fe40000011409 */
[----:B------:R-:W-:Y:S02]  /*0eb0*/  SHF.R.U32.HI R8, RZ, 0x1e, R8 ;  /* 0x0000001eff087819 */ /* 0x000fe40000011608 */
[C---:B------:R-:W-:Y:S02]  /*0ec0*/  LOP3.LUT R6, R4.reuse, R7, RZ, 0x3c, !PT ;  /* 0x0000000704067212 */ /* 0x040fe400078e3cff */
[----:B------:R-:W-:-:S02]  /*0ed0*/  LOP3.LUT R7, R4, R9, RZ, 0x3c, !PT ;  /* 0x0000000904077212 */ /* 0x000fc400078e3cff */
[----:B------:R-:W-:Y:S02]  /*0ee0*/  ISETP.GE.AND P0, PT, R0, RZ, PT ;  /* 0x000000ff0000720c */ /* 0x000fe40003f06270 */
[----:B------:R-:W0:Y:S01]  /*0ef0*/  I2F.F64.S64 R4, R6 ;  /* 0x0000000600047312 */ /* 0x000e220000301c00 */
[C---:B------:R-:W-:Y:S02]  /*0f00*/  LOP3.LUT R0, R9.reuse, R0, RZ, 0x3c, !PT ;  /* 0x0000000009007212 */ /* 0x040fe400078e3cff */
[----:B------:R-:W-:Y:S02]  /*0f10*/  LEA.HI R8, R9, R8, RZ, 0x1 ;  /* 0x0000000809087211 */ /* 0x000fe400078f08ff */
[----:B------:R-:W-:-:S03]  /*0f20*/  ISETP.GE.AND P1, PT, R0, RZ, PT ;  /* 0x000000ff0000720c */ /* 0x000fc60003f26270 */
[----:B------:R-:W-:-:S05]  /*0f30*/  IMAD.MOV R0, RZ, RZ, -R8 ;  /* 0x000000ffff007224 */ /* 0x000fca00078e0a08 */
[----:B------:R-:W-:Y:S01]  /*0f40*/  @!P0 MOV R8, R0 ;  /* 0x0000000000088202 */ /* 0x000fe20000000f00 */
[----:B0-----:R-:W-:-:S10]  /*0f50*/  DMUL R4, R4, UR4 ;  /* 0x0000000404047c28 */ /* 0x001fd40008000000 */
[----:B------:R-:W0:Y:S02]  /*0f60*/  F2F.F32.F64 R4, R4 ;  /* 0x0000000400047310 */ /* 0x000e240000301000 */
[----:B0-----:R-:W-:-:S07]  /*0f70*/  FSEL R6, -R4, R4, !P1 ;  /* 0x0000000404067208 */ /* 0x001fce0004800100 */
.L_x_75:
[----:B------:R-:W-:Y:S05]  /*0f80*/  BSYNC.RECONVERGENT B0 ;  /* 0x0000000000007941 */ /* 0x000fea0003800200 */
.L_x_74:
[----:B------:R-:W-:Y:S02]  /*0f90*/  IMAD.MOV.U32 R0, RZ, RZ, 0x37cbac00 ;  /* 0x37cbac00ff007424 */ /* 0x000fe400078e00ff */
[----:B------:R-:W-:Y:S01]  /*0fa0*/  FMUL R5, R6, R6 ;  /* 0x0000000606057220 */ /* 0x000fe20000400000 */
[----:B------:R-:W-:Y:S01]  /*0fb0*/  LOP3.LUT R4, R8, 0x1, RZ, 0xc0, !PT ;  /* 0x0000000108047812 */ /* 0x000fe200078ec0ff */
[----:B------:R-:W-:Y:S02]  /*0fc0*/  IMAD.MOV.U32 R10, RZ, RZ, 0x3c0885e4 ;  /* 0x3c0885e4ff0a7424 */ /* 0x000fe400078e00ff */
[----:B------:R-:W-:Y:S01]  /*0fd0*/  FFMA R0, R5, R0, -0.0013887860113754868507 ;  /* 0xbab607ed05007423 */ /* 0x000fe20000000000 */
[----:B------:R-:W-:Y:S01]  /*0fe0*/  ISETP.NE.U32.AND P0, PT, R4, 0x1, PT ;  /* 0x000000010400780c */ /* 0x000fe20003f05070 */
[----:B------:R-:W-:Y:S02]  /*0ff0*/  VIADD R8, R8, 0x1 ;  /* 0x0000000108087836 */ /* 0x000fe40000000000 */
[----:B------:R-:W-:Y:S01]  /*1000*/  IMAD.MOV.U32 R9, RZ, RZ, 0x3e2aaaa8 ;  /* 0x3e2aaaa8ff097424 */ /* 0x000fe200078e00ff */
[----:B------:R-:W-:-:S02]  /*1010*/  FSEL R4, R0, -0.00019574658654164522886, P0 ;  /* 0xb94d415300047808 */ /* 0x000fc40000000000 */
[----:B------:R-:W-:Y:S02]  /*1020*/  FSEL R10, R10, 0.041666727513074874878, !P0 ;  /* 0x3d2aaabb0a0a7808 */ /* 0x000fe40004000000 */
        /* <DEDUP_REMOVED lines=10> */
.L_x_79:
        /* <DEDUP_REMOVED lines=11> */
.L_x_93:


//--------------------- .text._Z13occupancyDemoPfS_i --------------------------
	.section	.text._Z13occupancyDemoPfS_i,"ax",@progbits
	.align	128
        .global         _Z13occupancyDemoPfS_i
        .type           _Z13occupancyDemoPfS_i,@function
        .size           _Z13occupancyDemoPfS_i,(.L_x_94 - _Z13occupancyDemoPfS_i)
        .other          _Z13occupancyDemoPfS_i,@"STO_CUDA_ENTRY STV_DEFAULT"
_Z13occupancyDemoPfS_i:
.text._Z13occupancyDemoPfS_i:
        /* <DEDUP_REMOVED lines=9> */
[----:B------:R-:W1:Y:S07]  /*0090*/  LDCU.64 UR4, c[0x0][0x358] ;  /* 0x00006b00ff0477ac */ /* 0x000e6e0008000a00 */
[----:B------:R-:W2:Y:S01]  /*00a0*/  LDC.64 R4, c[0x0][0x380] ;  /* 0x0000e000ff047b82 */ /* 0x000ea20000000a00 */
[----:B0-----:R-:W-:-:S06]  /*00b0*/  IMAD.WIDE R2, R7, 0x4, R2 ;  /* 0x0000000407027825 */ /* 0x001fcc00078e0202 */
[----:B-1----:R-:W3:Y:S01]  /*00c0*/  LDG.E R2, desc[UR4][R2.64] ;  /* 0x0000000402027981 */ /* 0x002ee2000c1e1900 */
[----:B--2---:R-:W-:-:S04]  /*00d0*/  IMAD.WIDE R4, R7, 0x4, R4 ;  /* 0x0000000407047825 */ /* 0x004fc800078e0204 */
[----:B---3--:R-:W-:-:S05]  /*00e0*/  FADD R7, R2, R2 ;  /* 0x0000000202077221 */ /* 0x008fca0000000000 */
[----:B------:R-:W-:Y:S01]  /*00f0*/  STG.E desc[UR4][R4.64], R7 ;  /* 0x0000000704007986 */ /* 0x000fe2000c101904 */
[----:B------:R-:W-:Y:S05]  /*0100*/  EXIT ;  /* 0x000000000000794d */ /* 0x000fea0003800000 */
.L_x_80:
        /* <DEDUP_REMOVED lines=15> */
.L_x_94:


//--------------------- .text._Z17transposeDiagonalPfS_ii --------------------------
	.section	.text._Z17transposeDiagonalPfS_ii,"ax",@progbits
	.align	128
        .global         _Z17transposeDiagonalPfS_ii
        .type           _Z17transposeDiagonalPfS_ii,@function
        .size           _Z17transposeDiagonalPfS_ii,(.L_x_95 - _Z17transposeDiagonalPfS_ii)
        .other          _Z17transposeDiagonalPfS_ii,@"STO_CUDA_ENTRY STV_DEFAULT"
_Z17transposeDiagonalPfS_ii:
.text._Z17transposeDiagonalPfS_ii:
[----:B------:R-:W-:Y:S01]  /*0000*/  LDC R1, c[0x0][0x37c] ;  /* 0x0000df00ff017b82 */ /* 0x000fe20000000800 */
[----:B------:R-:W0:Y:S01]  /*0010*/  LDCU UR5, c[0x0][0x370] ;  /* 0x00006e00ff0577ac */ /* 0x000e220008000800 */
[----:B------:R-:W1:Y:S06]  /*0020*/  S2R R0, SR_CTAID.X ;  /* 0x0000000000007919 */ /* 0x000e6c0000002500 */
[----:B------:R-:W1:Y:S01]  /*0030*/  S2UR UR4, SR_CTAID.Y ;  /* 0x00000000000479c3 */ /* 0x000e620000002600 */
[----:B------:R-:W2:Y:S01]  /*0040*/  LDCU.64 UR8, c[0x0][0x390] ;  /* 0x00007200ff0877ac */ /* 0x000ea20008000a00 */
[----:B------:R-:W3:Y:S01]  /*0050*/  S2R R7, SR_TID.Y ;  /* 0x0000000000077919 */ /* 0x000ee20000002200 */
[----:B------:R-:W4:Y:S01]  /*0060*/  LDCU.64 UR6, c[0x0][0x358] ;  /* 0x00006b00ff0677ac */ /* 0x000f220008000a00 */
[----:B------:R-:W5:Y:S01]  /*0070*/  S2R R9, SR_TID.X ;  /* 0x0000000000097919 */ /* 0x000f620000002100 */
[----:B0-----:R-:W0:Y:S01]  /*0080*/  I2F.U32.RP R4, UR5 ;  /* 0x0000000500047d06 */ /* 0x001e220008209000 */
[----:B------:R-:W-:-:S07]  /*0090*/  ISETP.NE.U32.AND P1, PT, RZ, UR5, PT ;  /* 0x00000005ff007c0c */ /* 0x000fce000bf25070 */
[----:B0-----:R-:W0:Y:S01]  /*00a0*/  MUFU.RCP R4, R4 ;  /* 0x0000000400047308 */ /* 0x001e220000001000 */
[C---:B-1----:R-:W-:Y:S01]  /*00b0*/  IADD3 R6, PT, PT, R0.reuse, UR4, RZ ;  /* 0x0000000400067c10 */ /* 0x042fe2000fffe0ff */
[----:B---3--:R-:W-:-:S04]  /*00c0*/  IMAD R15, R0, 0x20, R7 ;  /* 0x00000020000f7824 */ /* 0x008fc800078e0207 */
[C---:B------:R-:W-:Y:S01]  /*00d0*/  VIADD R17, R15.reuse, 0x8 ;  /* 0x000000080f117836 */ /* 0x040fe20000000000 */
[C---:B------:R-:W-:Y:S01]  /*00e0*/  IADD3 R19, PT, PT, R15.reuse, 0x10, RZ ;  /* 0x000000100f137810 */ /* 0x040fe20007ffe0ff */
[----:B------:R-:W-:-:S03]  /*00f0*/  VIADD R21, R15, 0x18 ;  /* 0x000000180f157836 */ /* 0x000fc60000000000 */
[----:B--2---:R-:W-:Y:S02]  /*0100*/  ISETP.GE.AND P3, PT, R17, UR9, PT ;  /* 0x0000000911007c0c */ /* 0x004fe4000bf66270 */
[----:B------:R-:W-:Y:S02]  /*0110*/  ISETP.GE.AND P2, PT, R19, UR9, PT ;  /* 0x0000000913007c0c */ /* 0x000fe4000bf46270 */
[----:B0-----:R-:W-:-:S04]  /*0120*/  IADD3 R2, PT, PT, R4, 0xffffffe, RZ ;  /* 0x0ffffffe04027810 */ /* 0x001fc80007ffe0ff */
[----:B------:R0:W1:Y:S02]  /*0130*/  F2I.FTZ.U32.TRUNC.NTZ R3, R2 ;  /* 0x0000000200037305 */ /* 0x000064000021f000 */
[----:B0-----:R-:W-:Y:S01]  /*0140*/  IMAD.MOV.U32 R2, RZ, RZ, RZ ;  /* 0x000000ffff027224 */ /* 0x001fe200078e00ff */
[----:B-1----:R-:W-:-:S05]  /*0150*/  IADD3 R5, PT, PT, RZ, -R3, RZ ;  /* 0x80000003ff057210 */ /* 0x002fca0007ffe0ff */
[----:B------:R-:W-:-:S04]  /*0160*/  IMAD R5, R5, UR5, RZ ;  /* 0x0000000505057c24 */ /* 0x000fc8000f8e02ff */
[----:B------:R-:W-:-:S06]  /*0170*/  IMAD.HI.U32 R3, R3, R5, R2 ;  /* 0x0000000503037227 */ /* 0x000fcc00078e0002 */
[----:B------:R-:W-:-:S04]  /*0180*/  IMAD.HI.U32 R3, R3, R6, RZ ;  /* 0x0000000603037227 */ /* 0x000fc800078e00ff */
[----:B------:R-:W-:-:S04]  /*0190*/  IMAD.MOV R3, RZ, RZ, -R3 ;  /* 0x000000ffff037224 */ /* 0x000fc800078e0a03 */
[----:B------:R-:W-:-:S05]  /*01a0*/  IMAD R6, R3, UR5, R6 ;  /* 0x0000000503067c24 */ /* 0x000fca000f8e0206 */
[----:B------:R-:W-:-:S13]  /*01b0*/  ISETP.GE.U32.AND P0, PT, R6, UR5, PT ;  /* 0x0000000506007c0c */ /* 0x000fda000bf06070 */
[----:B------:R-:W-:-:S04]  /*01c0*/  @P0 IADD3 R6, PT, PT, R6, -UR5, RZ ;  /* 0x8000000506060c10 */ /* 0x000fc8000fffe0ff */
[----:B------:R-:W-:-:S13]  /*01d0*/  ISETP.GE.U32.AND P0, PT, R6, UR5, PT ;  /* 0x0000000506007c0c */ /* 0x000fda000bf06070 */
[----:B------:R-:W-:Y:S02]  /*01e0*/  @P0 IADD3 R6, PT, PT, R6, -UR5, RZ ;  /* 0x8000000506060c10 */ /* 0x000fe4000fffe0ff */
[----:B------:R-:W-:Y:S02]  /*01f0*/  @!P1 LOP3.LUT R6, RZ, UR5, RZ, 0x33, !PT ;  /* 0x00000005ff069c12 */ /* 0x000fe4000f8e33ff */
[----:B------:R-:W-:Y:S02]  /*0200*/  ISETP.GE.AND P0, PT, R15, UR9, PT ;  /* 0x000000090f007c0c */ /* 0x000fe4000bf06270 */
[----:B-----5:R-:W-:Y:S02]  /*0210*/  LEA R8, R6, R9, 0x5 ;  /* 0x0000000906087211 */ /* 0x020fe400078e28ff */
[----:B------:R-:W-:Y:S02]  /*0220*/  ISETP.GE.AND P1, PT, R21, UR9, PT ;  /* 0x0000000915007c0c */ /* 0x000fe4000bf26270 */
[----:B------:R-:W-:-:S02]  /*0230*/  ISETP.GE.OR P0, PT, R8, UR8, P0 ;  /* 0x0000000808007c0c */ /* 0x000fc40008706670 */
[C---:B------:R-:W-:Y:S02]  /*0240*/  ISETP.GE.OR P3, PT, R8.reuse, UR8, P3 ;  /* 0x0000000808007c0c */ /* 0x040fe40009f66670 */
[C---:B------:R-:W-:Y:S02]  /*0250*/  ISETP.GE.OR P2, PT, R8.reuse, UR8, P2 ;  /* 0x0000000808007c0c */ /* 0x040fe40009746670 */
[----:B------:R-:W-:-:S07]  /*0260*/  ISETP.GE.OR P1, PT, R8, UR8, P1 ;  /* 0x0000000808007c0c */ /* 0x000fce0008f26670 */
[----:B------:R-:W0:Y:S01]  /*0270*/  @!P0 LDC.64 R12, c[0x0][0x388] ;  /* 0x0000e200ff0c8b82 */ /* 0x000e220000000a00 */
[--C-:B------:R-:W-:Y:S02]  /*0280*/  @!P0 IMAD R15, R15, UR8, R8.reuse ;  /* 0x000000080f0f8c24 */ /* 0x100fe4000f8e0208 */
[--C-:B------:R-:W-:Y:S02]  /*0290*/  @!P3 IMAD R17, R17, UR8, R8.reuse ;  /* 0x000000081111bc24 */ /* 0x100fe4000f8e0208 */
[--C-:B------:R-:W-:Y:S02]  /*02a0*/  @!P2 IMAD R19, R19, UR8, R8.reuse ;  /* 0x000000081313ac24 */ /* 0x100fe4000f8e0208 */
[----:B------:R-:W-:Y:S01]  /*02b0*/  @!P1 IMAD R21, R21, UR8, R8 ;  /* 0x0000000815159c24 */ /* 0x000fe2000f8e0208 */
[----:B------:R-:W1:Y:S08]  /*02c0*/  @!P3 LDC.64 R10, c[0x0][0x388] ;  /* 0x0000e200ff0abb82 */ /* 0x000e700000000a00 */
[----:B------:R-:W2:Y:S08]  /*02d0*/  @!P2 LDC.64 R4, c[0x0][0x388] ;  /* 0x0000e200ff04ab82 */ /* 0x000eb00000000a00 */
[----:B------:R-:W3:Y:S01]  /*02e0*/  @!P1 LDC.64 R2, c[0x0][0x388] ;  /* 0x0000e200ff029b82 */ /* 0x000ee20000000a00 */
[----:B0-----:R-:W-:-:S06]  /*02f0*/  @!P0 IMAD.WIDE R12, R15, 0x4, R12 ;  /* 0x000000040f0c8825 */ /* 0x001fcc00078e020c */
[----:B----4-:R-:W4:Y:S01]  /*0300*/  @!P0 LDG.E R13, desc[UR6][R12.64] ;  /* 0x000000060c0d8981 */ /* 0x010f22000c1e1900 */
[----:B-1----:R-:W-:-:S06]  /*0310*/  @!P3 IMAD.WIDE R10, R17, 0x4, R10 ;  /* 0x00000004110ab825 */ /* 0x002fcc00078e020a */
[----:B------:R-:W5:Y:S01]  /*0320*/  @!P3 LDG.E R11, desc[UR6][R10.64] ;  /* 0x000000060a0bb981 */ /* 0x000f62000c1e1900 */
[----:B--2---:R-:W-:-:S05]  /*0330*/  @!P2 IMAD.WIDE R4, R19, 0x4, R4 ;  /* 0x000000041304a825 */ /* 0x004fca00078e0204 */
[----:B------:R-:W2:Y:S01]  /*0340*/  @!P2 LDG.E R17, desc[UR6][R4.64] ;  /* 0x000000060411a981 */ /* 0x000ea2000c1e1900 */
[----:B---3--:R-:W-:-:S05]  /*0350*/  @!P1 IMAD.WIDE R2, R21, 0x4, R2 ;  /* 0x0000000415029825 */ /* 0x008fca00078e0202 */
[----:B------:R0:W3:Y:S01]  /*0360*/  @!P1 LDG.E R19, desc[UR6][R2.64] ;  /* 0x0000000602139981 */ /* 0x0000e2000c1e1900 */
[----:B------:R-:W1:Y:S01]  /*0370*/  S2UR UR5, SR_CgaCtaId ;  /* 0x00000000000579c3 */ /* 0x000e620000008800 */
[----:B------:R-:W-:Y:S01]  /*0380*/  UMOV UR4, 0x400 ;  /* 0x0000040000047882 */ /* 0x000fe20000000000 */
[----:B------:R-:W-:Y:S01]  /*0390*/  IMAD R15, R6, 0x20, R7 ;  /* 0x00000020060f7824 */ /* 0x000fe200078e0207 */
[----:B-1----:R-:W-:-:S06]  /*03a0*/  ULEA UR4, UR5, UR4, 0x18 ;  /* 0x0000000405047291 */ /* 0x002fcc000f8ec0ff */
[----:B------:R-:W-:-:S05]  /*03b0*/  LEA R6, R9, UR4, 0x2 ;  /* 0x0000000409067c11 */ /* 0x000fca000f8e10ff */
[----:B------:R-:W-:Y:S02]  /*03c0*/  IMAD R8, R7, 0x84, R6 ;  /* 0x0000008407087824 */ /* 0x000fe400078e0206 */
[C---:B------:R-:W-:Y:S01]  /*03d0*/  VIADD R23, R15.reuse, 0x8 ;  /* 0x000000080f177836 */ /* 0x040fe20000000000 */
[C---:B------:R-:W-:Y:S02]  /*03e0*/  IADD3 R27, PT, PT, R15.reuse, 0x10, RZ ;  /* 0x000000100f1b7810 */ /* 0x040fe40007ffe0ff */
[----:B------:R-:W-:Y:S02]  /*03f0*/  LEA R0, R0, R9, 0x5 ;  /* 0x0000000900007211 */ /* 0x000fe400078e28ff */
[----:B------:R-:W-:Y:S02]  /*0400*/  ISETP.GE.AND P5, PT, R15, UR8, PT ;  /* 0x000000080f007c0c */ /* 0x000fe4000bfa6270 */
[----:B------:R-:W-:Y:S02]  /*0410*/  ISETP.GE.AND P6, PT, R23, UR8, PT ;  /* 0x0000000817007c0c */ /* 0x000fe4000bfc6270 */
[----:B------:R-:W-:-:S02]  /*0420*/  ISETP.GE.AND P4, PT, R27, UR8, PT ;  /* 0x000000081b007c0c */ /* 0x000fc4000bf86270 */
[C---:B------:R-:W-:Y:S02]  /*0430*/  ISETP.GE.OR P5, PT, R0.reuse, UR9, P5 ;  /* 0x0000000900007c0c */ /* 0x040fe4000afa6670 */
[C---:B------:R-:W-:Y:S01]  /*0440*/  ISETP.GE.OR P6, PT, R0.reuse, UR9, P6 ;  /* 0x0000000900007c0c */ /* 0x040fe2000b7c6670 */
[----:B0-----:R-:W-:Y:S01]  /*0450*/  IMAD R2, R9, 0x80, R6 ;  /* 0x0000008009027824 */ /* 0x001fe200078e0206 */
[----:B------:R-:W-:-:S04]  /*0460*/  ISETP.GE.OR P4, PT, R0, UR9, P4 ;  /* 0x0000000900007c0c */ /* 0x000fc8000a786670 */
[----:B------:R-:W-:-:S05]  /*0470*/  LEA R9, R7, R2, 0x2 ;  /* 0x0000000207097211 */ /* 0x000fca00078e10ff */
[----:B------:R-:W0:Y:S08]  /*0480*/  @!P5 LDC.64 R6, c[0x0][0x380] ;  /* 0x0000e000ff06db82 */ /* 0x000e300000000a00 */
[----:B------:R-:W1:Y:S08]  /*0490*/  @!P6 LDC.64 R4, c[0x0][0x380] ;  /* 0x0000e000ff04eb82 */ /* 0x000e700000000a00 */
[----:B------:R-:W0:Y:S01]  /*04a0*/  @!P4 LDC.64 R2, c[0x0][0x380] ;  /* 0x0000e000ff02cb82 */ /* 0x000e220000000a00 */
[----:B------:R-:W-:-:S02]  /*04b0*/  @!P6 IMAD R23, R23, UR9, R0 ;  /* 0x000000091717ec24 */ /* 0x000fc4000f8e0200 */
[----:B------:R-:W-:Y:S02]  /*04c0*/  @!P4 IMAD R27, R27, UR9, R0 ;  /* 0x000000091b1bcc24 */ /* 0x000fe4000f8e0200 */
[----:B-1----:R-:W-:-:S04]  /*04d0*/  @!P6 IMAD.WIDE R4, R23, 0x4, R4 ;  /* 0x000000041704e825 */ /* 0x002fc800078e0204 */
[----:B0-----:R-:W-:Y:S01]  /*04e0*/  @!P4 IMAD.WIDE R2, R27, 0x4, R2 ;  /* 0x000000041b02c825 */ /* 0x001fe200078e0202 */
[----:B----4-:R0:W-:Y:S04]  /*04f0*/  @!P0 STS [R8], R13 ;  /* 0x0000000d08008388 */ /* 0x0101e80000000800 */
[----:B-----5:R-:W-:Y:S04]  /*0500*/  @!P3 STS [R8+0x420], R11 ;  /* 0x0004200b0800b388 */ /* 0x020fe80000000800 */
[----:B--2---:R-:W-:Y:S04]  /*0510*/  @!P2 STS [R8+0x840], R17 ;  /* 0x000840110800a388 */ /* 0x004fe80000000800 */
[----:B---3--:R-:W-:Y:S01]  /*0520*/  @!P1 STS [R8+0xc60], R19 ;  /* 0x000c601308009388 */ /* 0x008fe20000000800 */
[----:B------:R-:W-:Y:S01]  /*0530*/  BAR.SYNC.DEFER_BLOCKING 0x0 ;  /* 0x0000000000007b1d */ /* 0x000fe20000010000 */
[----:B0-----:R-:W-:-:S05]  /*0540*/  VIADD R13, R15, 0x18 ;  /* 0x000000180f0d7836 */ /* 0x001fca0000000000 */
[----:B------:R-:W0:Y:S04]  /*0550*/  @!P5 LDS R21, [R9] ;  /* 0x000000000915d984 */ /* 0x000e280000000800 */
[----:B------:R-:W1:Y:S04]  /*0560*/  @!P6 LDS R25, [R9+0x20] ;  /* 0x000020000919e984 */ /* 0x000e680000000800 */
[----:B------:R-:W2:Y:S01]  /*0570*/  @!P4 LDS R29, [R9+0x40] ;  /* 0x00004000091dc984 */ /* 0x000ea20000000800 */
[----:B------:R-:W-:Y:S01]  /*0580*/  ISETP.GE.AND P0, PT, R13, UR8, PT ;  /* 0x000000080d007c0c */ /* 0x000fe2000bf06270 */
[----:B------:R-:W-:-:S03]  /*0590*/  @!P5 IMAD R15, R15, UR9, R0 ;  /* 0x000000090f0fdc24 */ /* 0x000fc6000f8e0200 */
[----:B------:R-:W-:Y:S01]  /*05a0*/  ISETP.GE.OR P0, PT, R0, UR9, P0 ;  /* 0x0000000900007c0c */ /* 0x000fe20008706670 */
[----:B------:R-:W-:-:S05]  /*05b0*/  @!P5 IMAD.WIDE R6, R15, 0x4, R6 ;  /* 0x000000040f06d825 */ /* 0x000fca00078e0206 */
[----:B0-----:R0:W-:Y:S04]  /*05c0*/  @!P5 STG.E desc[UR6][R6.64], R21 ;  /* 0x000000150600d986 */ /* 0x0011e8000c101906 */
[----:B-1----:R0:W-:Y:S04]  /*05d0*/  @!P6 STG.E desc[UR6][R4.64], R25 ;  /* 0x000000190400e986 */ /* 0x0021e8000c101906 */
[----:B--2---:R0:W-:Y:S01]  /*05e0*/  @!P4 STG.E desc[UR6][R2.64], R29 ;  /* 0x0000001d0200c986 */ /* 0x0041e2000c101906 */
[----:B------:R-:W-:Y:S05]  /*05f0*/  @P0 EXIT ;  /* 0x000000000000094d */ /* 0x000fea0003800000 */
[----:B------:R-:W1:Y:S01]  /*0600*/  LDS R9, [R9+0x60] ;  /* 0x0000600009097984 */ /* 0x000e620000000800 */
[----:B0-----:R-:W0:Y:S01]  /*0610*/  LDC.64 R2, c[0x0][0x380] ;  /* 0x0000e000ff027b82 */ /* 0x001e220000000a00 */
[----:B------:R-:W-:-:S04]  /*0620*/  IMAD R13, R13, UR9, R0 ;  /* 0x000000090d0d7c24 */ /* 0x000fc8000f8e0200 */
[----:B0-----:R-:W-:-:S05]  /*0630*/  IMAD.WIDE R2, R13, 0x4, R2 ;  /* 0x000000040d027825 */ /* 0x001fca00078e0202 */
[----:B-1----:R-:W-:Y:S01]  /*0640*/  STG.E desc[UR6][R2.64], R9 ;  /* 0x0000000902007986 */ /* 0x002fe2000c101906 */
[----:B------:R-:W-:Y:S05]  /*0650*/  EXIT ;  /* 0x000000000000794d */ /* 0x000fea0003800000 */
.L_x_81:
        /* <DEDUP_REMOVED lines=10> */
.L_x_95:


//--------------------- .text._Z23transposeNoBankConflictPfS_ii --------------------------
	.section	.text._Z23transposeNoBankConflictPfS_ii,"ax",@progbits
	.align	128
        .global         _Z23transposeNoBankConflictPfS_ii
        .type           _Z23transposeNoBankConflictPfS_ii,@function
        .size           _Z23transposeNoBankConflictPfS_ii,(.L_x_96 - _Z23transposeNoBankConflictPfS_ii)
        .other          _Z23transposeNoBankConflictPfS_ii,@"STO_CUDA_ENTRY STV_DEFAULT"
_Z23transposeNoBankConflictPfS_ii:
.text._Z23transposeNoBankConflictPfS_ii:
[----:B------:R-:W-:Y:S01]  /*0000*/  LDC R1, c[0x0][0x37c] ;  /* 0x0000df00ff017b82 */ /* 0x000fe20000000800 */
[----:B------:R-:W0:Y:S01]  /*0010*/  S2R R0, SR_TID.Y ;  /* 0x0000000000007919 */ /* 0x000e220000002200 */
[----:B------:R-:W1:Y:S01]  /*0020*/  LDCU.64 UR8, c[0x0][0x390] ;  /* 0x00007200ff0877ac */ /* 0x000e620008000a00 */
[----:B------:R-:W0:Y:S01]  /*0030*/  S2R R7, SR_CTAID.Y ;  /* 0x0000000000077919 */ /* 0x000e220000002600 */
[----:B------:R-:W2:Y:S01]  /*0040*/  LDCU.64 UR6, c[0x0][0x358] ;  /* 0x00006b00ff0677ac */ /* 0x000ea20008000a00 */
[----:B------:R-:W3:Y:S01]  /*0050*/  S2R R13, SR_CTAID.X ;  /* 0x00000000000d7919 */ /* 0x000ee20000002500 */
[----:B------:R-:W3:Y:S01]  /*0060*/  S2R R6, SR_TID.X ;  /* 0x0000000000067919 */ /* 0x000ee20000002100 */
[----:B0-----:R-:W-:-:S04]  /*0070*/  IMAD R15, R7, 0x20, R0 ;  /* 0x00000020070f7824 */ /* 0x001fc800078e0200 */
[C---:B------:R-:W-:Y:S01]  /*0080*/  VIADD R19, R15.reuse, 0x10 ;  /* 0x000000100f137836 */ /* 0x040fe20000000000 */
[C---:B------:R-:W-:Y:S02]  /*0090*/  IADD3 R17, PT, PT, R15.reuse, 0x8, RZ ;  /* 0x000000080f117810 */ /* 0x040fe40007ffe0ff */
[----:B------:R-:W-:Y:S01]  /*00a0*/  IADD3 R21, PT, PT, R15, 0x18, RZ ;  /* 0x000000180f157810 */ /* 0x000fe20007ffe0ff */
[----:B---3--:R-:W-:Y:S01]  /*00b0*/  IMAD R12, R13, 0x20, R6 ;  /* 0x000000200d0c7824 */ /* 0x008fe200078e0206 */
[----:B-1----:R-:W-:Y:S02]  /*00c0*/  ISETP.GE.AND P0, PT, R15, UR9, PT ;  /* 0x000000090f007c0c */ /* 0x002fe4000bf06270 */
[----:B------:R-:W-:Y:S02]  /*00d0*/  ISETP.GE.AND P3, PT, R17, UR9, PT ;  /* 0x0000000911007c0c */ /* 0x000fe4000bf66270 */
[----:B------:R-:W-:Y:S02]  /*00e0*/  ISETP.GE.AND P2, PT, R19, UR9, PT ;  /* 0x0000000913007c0c */ /* 0x000fe4000bf46270 */
[----:B------:R-:W-:-:S02]  /*00f0*/  ISETP.GE.AND P1, PT, R21, UR9, PT ;  /* 0x0000000915007c0c */ /* 0x000fc4000bf26270 */
[C---:B------:R-:W-:Y:S02]  /*0100*/  ISETP.GE.OR P0, PT, R12.reuse, UR8, P0 ;  /* 0x000000080c007c0c */ /* 0x040fe40008706670 */
        /* <DEDUP_REMOVED lines=9> */
[----:B------:R-:W3:Y:S08]  /*01a0*/  @!P2 LDC.64 R4, c[0x0][0x388] ;  /* 0x0000e200ff04ab82 */ /* 0x000ef00000000a00 */
[----:B------:R-:W4:Y:S01]  /*01b0*/  @!P1 LDC.64 R2, c[0x0][0x388] ;  /* 0x0000e200ff029b82 */ /* 0x000f220000000a00 */
[----:B0-----:R-:W-:-:S06]  /*01c0*/  @!P0 IMAD.WIDE R10, R15, 0x4, R10 ;  /* 0x000000040f0a8825 */ /* 0x001fcc00078e020a */
[----:B--2---:R0:W2:Y:S01]  /*01d0*/  @!P0 LDG.E R10, desc[UR6][R10.64] ;  /* 0x000000060a0a8981 */ /* 0x0040a2000c1e1900 */
[----:B-1----:R-:W-:-:S05]  /*01e0*/  @!P3 IMAD.WIDE R8, R17, 0x4, R8 ;  /* 0x000000041108b825 */ /* 0x002fca00078e0208 */
[----:B------:R-:W5:Y:S01]  /*01f0*/  @!P3 LDG.E R14, desc[UR6][R8.64] ;  /* 0x00000006080eb981 */ /* 0x000f62000c1e1900 */
[----:B---3--:R-:W-:-:S05]  /*0200*/  @!P2 IMAD.WIDE R4, R19, 0x4, R4 ;  /* 0x000000041304a825 */ /* 0x008fca00078e0204 */
[----:B------:R-:W3:Y:S01]  /*0210*/  @!P2 LDG.E R16, desc[UR6][R4.64] ;  /* 0x000000060410a981 */ /* 0x000ee2000c1e1900 */
[----:B----4-:R-:W-:-:S05]  /*0220*/  @!P1 IMAD.WIDE R2, R21, 0x4, R2 ;  /* 0x0000000415029825 */ /* 0x010fca00078e0202 */
[----:B------:R1:W4:Y:S01]  /*0230*/  @!P1 LDG.E R18, desc[UR6][R2.64] ;  /* 0x0000000602129981 */ /* 0x000322000c1e1900 */
[----:B------:R-:W0:Y:S01]  /*0240*/  S2UR UR5, SR_CgaCtaId ;  /* 0x00000000000579c3 */ /* 0x000e220000008800 */
[----:B------:R-:W-:Y:S01]  /*0250*/  UMOV UR4, 0x400 ;  /* 0x0000040000047882 */ /* 0x000fe20000000000 */
[----:B------:R-:W-:Y:S01]  /*0260*/  IMAD R12, R13, 0x20, R0 ;  /* 0x000000200d0c7824 */ /* 0x000fe200078e0200 */
[----:B0-----:R-:W-:-:S06]  /*0270*/  ULEA UR4, UR5, UR4, 0x18 ;  /* 0x0000000405047291 */ /* 0x001fcc000f8ec0ff */
[----:B------:R-:W-:-:S05]  /*0280*/  LEA R11, R6, UR4, 0x2 ;  /* 0x00000004060b7c11 */ /* 0x000fca000f8e10ff */
[--C-:B-1----:R-:W-:Y:S02]  /*0290*/  IMAD R3, R6, 0x80, R11.reuse ;  /* 0x0000008006037824 */ /* 0x102fe400078e020b */
[----:B------:R-:W-:Y:S02]  /*02a0*/  IMAD R11, R0, 0x84, R11 ;  /* 0x00000084000b7824 */ /* 0x000fe400078e020b */
[C---:B------:R-:W-:Y:S01]  /*02b0*/  VIADD R20, R12.reuse, 0x8 ;  /* 0x000000080c147836 */ /* 0x040fe20000000000 */
[C---:B------:R-:W-:Y:S02]  /*02c0*/  IADD3 R22, PT, PT, R12.reuse, 0x10, RZ ;  /* 0x000000100c167810 */ /* 0x040fe40007ffe0ff */
[----:B------:R-:W-:Y:S02]  /*02d0*/  LEA R7, R7, R6, 0x5 ;  /* 0x0000000607077211 */ /* 0x000fe400078e28ff */
[----:B------:R-:W-:Y:S02]  /*02e0*/  ISETP.GE.AND P5, PT, R12, UR8, PT ;  /* 0x000000080c007c0c */ /* 0x000fe4000bfa6270 */
[----:B------:R-:W-:-:S02]  /*02f0*/  ISETP.GE.AND P6, PT, R20, UR8, PT ;  /* 0x0000000814007c0c */ /* 0x000fc4000bfc6270 */
[----:B------:R-:W-:Y:S02]  /*0300*/  ISETP.GE.AND P4, PT, R22, UR8, PT ;  /* 0x0000000816007c0c */ /* 0x000fe4000bf86270 */
[C---:B------:R-:W-:Y:S02]  /*0310*/  ISETP.GE.OR P5, PT, R7.reuse, UR9, P5 ;  /* 0x0000000907007c0c */ /* 0x040fe4000afa6670 */
[C---:B------:R-:W-:Y:S02]  /*0320*/  ISETP.GE.OR P6, PT, R7.reuse, UR9, P6 ;  /* 0x0000000907007c0c */ /* 0x040fe4000b7c6670 */
[----:B------:R-:W-:Y:S02]  /*0330*/  ISETP.GE.OR P4, PT, R7, UR9, P4 ;  /* 0x0000000907007c0c */ /* 0x000fe4000a786670 */
[----:B------:R-:W-:-:S07]  /*0340*/  LEA R0, R0, R3, 0x2 ;  /* 0x0000000300007211 */ /* 0x000fce00078e10ff */
[----:B------:R-:W0:Y:S08]  /*0350*/  @!P5 LDC.64 R8, c[0x0][0x380] ;  /* 0x0000e000ff08db82 */ /* 0x000e300000000a00 */
[----:B------:R-:W1:Y:S08]  /*0360*/  @!P6 LDC.64 R4, c[0x0][0x380] ;  /* 0x0000e000ff04eb82 */ /* 0x000e700000000a00 */
[----:B------:R-:W1:Y:S01]  /*0370*/  @!P4 LDC.64 R2, c[0x0][0x380] ;  /* 0x0000e000ff02cb82 */ /* 0x000e620000000a00 */
[C---:B------:R-:W-:Y:S01]  /*0380*/  IADD3 R6, PT, PT, R12.reuse, 0x18, RZ ;  /* 0x000000180c067810 */ /* 0x040fe20007ffe0ff */
[----:B------:R-:W-:-:S02]  /*0390*/  @!P5 IMAD R15, R12, UR9, R7 ;  /* 0x000000090c0fdc24 */ /* 0x000fc4000f8e0207 */
[----:B------:R-:W-:Y:S02]  /*03a0*/  @!P4 IMAD R21, R22, UR9, R7 ;  /* 0x000000091615cc24 */ /* 0x000fe4000f8e0207 */
[----:B0-----:R-:W-:-:S04]  /*03b0*/  @!P5 IMAD.WIDE R8, R15, 0x4, R8 ;  /* 0x000000040f08d825 */ /* 0x001fc800078e0208 */
[----:B-1----:R-:W-:Y:S01]  /*03c0*/  @!P4 IMAD.WIDE R2, R21, 0x4, R2 ;  /* 0x000000041502c825 */ /* 0x002fe200078e0202 */
[----:B--2---:R-:W-:Y:S04]  /*03d0*/  @!P0 STS [R11], R10 ;  /* 0x0000000a0b008388 */ /* 0x004fe80000000800 */
[----:B-----5:R-:W-:Y:S04]  /*03e0*/  @!P3 STS [R11+0x420], R14 ;  /* 0x0004200e0b00b388 */ /* 0x020fe80000000800 */
[----:B---3--:R-:W-:Y:S04]  /*03f0*/  @!P2 STS [R11+0x840], R16 ;  /* 0x000840100b00a388 */ /* 0x008fe80000000800 */
[----:B----4-:R0:W-:Y:S01]  /*0400*/  @!P1 STS [R11+0xc60], R18 ;  /* 0x000c60120b009388 */ /* 0x0101e20000000800 */
[----:B------:R-:W-:Y:S06]  /*0410*/  BAR.SYNC.DEFER_BLOCKING 0x0 ;  /* 0x0000000000007b1d */ /* 0x000fec0000010000 */
[----:B------:R-:W1:Y:S04]  /*0420*/  @!P5 LDS R13, [R0] ;  /* 0x00000000000dd984 */ /* 0x000e680000000800 */
[----:B------:R-:W2:Y:S04]  /*0430*/  @!P6 LDS R17, [R0+0x20] ;  /* 0x000020000011e984 */ /* 0x000ea80000000800 */
[----:B------:R-:W3:Y:S01]  /*0440*/  @!P4 LDS R19, [R0+0x40] ;  /* 0x000040000013c984 */ /* 0x000ee20000000800 */
[----:B------:R-:W-:Y:S01]  /*0450*/  ISETP.GE.AND P0, PT, R6, UR8, PT ;  /* 0x0000000806007c0c */ /* 0x000fe2000bf06270 */
[----:B0-----:R-:W-:-:S03]  /*0460*/  @!P6 IMAD R11, R20, UR9, R7 ;  /* 0x00000009140bec24 */ /* 0x001fc6000f8e0207 */
[----:B------:R-:W-:Y:S01]  /*0470*/  ISETP.GE.OR P0, PT, R7, UR9, P0 ;  /* 0x0000000907007c0c */ /* 0x000fe20008706670 */
[----:B------:R-:W-:Y:S01]  /*0480*/  @!P6 IMAD.WIDE R4, R11, 0x4, R4 ;  /* 0x000000040b04e825 */ /* 0x000fe200078e0204 */
[----:B-1----:R0:W-:Y:S04]  /*0490*/  @!P5 STG.E desc[UR6][R8.64], R13 ;  /* 0x0000000d0800d986 */ /* 0x0021e8000c101906 */
[----:B--2---:R0:W-:Y:S04]  /*04a0*/  @!P6 STG.E desc[UR6][R4.64], R17 ;  /* 0x000000110400e986 */ /* 0x0041e8000c101906 */
[----:B---3--:R0:W-:Y:S03]  /*04b0*/  @!P4 STG.E desc[UR6][R2.64], R19 ;  /* 0x000000130200c986 */ /* 0x0081e6000c101906 */
[----:B------:R-:W-:Y:S05]  /*04c0*/  @P0 EXIT ;  /* 0x000000000000094d */ /* 0x000fea0003800000 */
[----:B0-----:R-:W0:Y:S01]  /*04d0*/  LDS R5, [R0+0x60] ;  /* 0x0000600000057984 */ /* 0x001e220000000800 */
[----:B------:R-:W1:Y:S01]  /*04e0*/  LDC.64 R2, c[0x0][0x380] ;  /* 0x0000e000ff027b82 */ /* 0x000e620000000a00 */
[----:B------:R-:W-:-:S04]  /*04f0*/  IMAD R7, R6, UR9, R7 ;  /* 0x0000000906077c24 */ /* 0x000fc8000f8e0207 */
[----:B-1----:R-:W-:-:S05]  /*0500*/  IMAD.WIDE R2, R7, 0x4, R2 ;  /* 0x0000000407027825 */ /* 0x002fca00078e0202 */
[----:B0-----:R-:W-:Y:S01]  /*0510*/  STG.E desc[UR6][R2.64], R5 ;  /* 0x0000000502007986 */ /* 0x001fe2000c101906 */
[----:B------:R-:W-:Y:S05]  /*0520*/  EXIT ;  /* 0x000000000000794d */ /* 0x000fea0003800000 */
.L_x_82:
        /* <DEDUP_REMOVED lines=13> */
.L_x_96:


//--------------------- .text._Z18transposeCoalescedPfS_ii --------------------------
	.section	.text._Z18transposeCoalescedPfS_ii,"ax",@progbits
	.align	128
        .global         _Z18transposeCoalescedPfS_ii
        .type           _Z18transposeCoalescedPfS_ii,@function
        .size           _Z18transposeCoalescedPfS_ii,(.L_x_97 - _Z18transposeCoalescedPfS_ii)
        .other          _Z18transposeCoalescedPfS_ii,@"STO_CUDA_ENTRY STV_DEFAULT"
_Z18transposeCoalescedPfS_ii:
.text._Z18transposeCoalescedPfS_ii:
        /* <DEDUP_REMOVED lines=29> */
[----:B--2---:R-:W2:Y:S01]  /*01d0*/  @!P0 LDG.E R10, desc[UR6][R10.64] ;  /* 0x000000060a0a8981 */ /* 0x004ea2000c1e1900 */
[----:B-1----:R-:W-:-:S05]  /*01e0*/  @!P3 IMAD.WIDE R8, R17, 0x4, R8 ;  /* 0x000000041108b825 */ /* 0x002fca00078e0208 */
[----:B------:R-:W5:Y:S01]  /*01f0*/  @!P3 LDG.E R14, desc[UR6][R8.64] ;  /* 0x00000006080eb981 */ /* 0x000f62000c1e1900 */
[----:B---3--:R-:W-:-:S05]  /*0200*/  @!P2 IMAD.WIDE R4, R19, 0x4, R4 ;  /* 0x000000041304a825 */ /* 0x008fca00078e0204 */
[----:B------:R-:W3:Y:S01]  /*0210*/  @!P2 LDG.E R16, desc[UR6][R4.64] ;  /* 0x000000060410a981 */ /* 0x000ee2000c1e1900 */
[----:B----4-:R-:W-:-:S05]  /*0220*/  @!P1 IMAD.WIDE R2, R21, 0x4, R2 ;  /* 0x0000000415029825 */ /* 0x010fca00078e0202 */
[----:B------:R0:W4:Y:S01]  /*0230*/  @!P1 LDG.E R18, desc[UR6][R2.64] ;  /* 0x0000000602129981 */ /* 0x000122000c1e1900 */
[----:B------:R-:W1:Y:S01]  /*0240*/  S2UR UR5, SR_CgaCtaId ;  /* 0x00000000000579c3 */ /* 0x000e620000008800 */
[----:B------:R-:W-:Y:S01]  /*0250*/  UMOV UR4, 0x400 ;  /* 0x0000040000047882 */ /* 0x000fe20000000000 */
[----:B------:R-:W-:Y:S01]  /*0260*/  IMAD R12, R13, 0x20, R0 ;  /* 0x000000200d0c7824 */ /* 0x000fe200078e0200 */
[----:B-1----:R-:W-:-:S06]  /*0270*/  ULEA UR4, UR5, UR4, 0x18 ;  /* 0x0000000405047291 */ /* 0x002fcc000f8ec0ff */
[----:B------:R-:W-:-:S05]  /*0280*/  LEA R13, R6, UR4, 0x2 ;  /* 0x00000004060d7c11 */ /* 0x000fca000f8e10ff */
[--C-:B0-----:R-:W-:Y:S02]  /*0290*/  IMAD R3, R6, 0x7c, R13.reuse ;  /* 0x0000007c06037824 */ /* 0x101fe400078e020d */
[----:B------:R-:W-:Y:S01]  /*02a0*/  IMAD R13, R0, 0x80, R13 ;  /* 0x00000080000d7824 */ /* 0x000fe200078e020d */
[C---:B------:R-:W-:Y:S01]  /*02b0*/  IADD3 R20, PT, PT, R12.reuse, 0x8, RZ ;  /* 0x000000080c147810 */ /* 0x040fe20007ffe0ff */
[C---:B------:R-:W-:Y:S01]  /*02c0*/  VIADD R22, R12.reuse, 0x10 ;  /* 0x000000100c167836 */ /* 0x040fe20000000000 */
[----:B------:R-:W-:Y:S02]  /*02d0*/  LEA R7, R7, R6, 0x5 ;  /* 0x0000000607077211 */ /* 0x000fe400078e28ff */
[----:B------:R-:W-:Y:S02]  /*02e0*/  ISETP.GE.AND P5, PT, R12, UR8, PT ;  /* 0x000000080c007c0c */ /* 0x000fe4000bfa6270 */
[----:B------:R-:W-:Y:S02]  /*02f0*/  ISETP.GE.AND P6, PT, R20, UR8, PT ;  /* 0x0000000814007c0c */ /* 0x000fe4000bfc6270 */
[----:B------:R-:W-:-:S02]  /*0300*/  ISETP.GE.AND P4, PT, R22, UR8, PT ;  /* 0x0000000816007c0c */ /* 0x000fc4000bf86270 */
        /* <DEDUP_REMOVED lines=34> */
.L_x_83:
        /* <DEDUP_REMOVED lines=13> */
.L_x_97:


//--------------------- .text._Z14transposeNaivePfS_ii --------------------------
	.section	.text._Z14transposeNaivePfS_ii,"ax",@progbits
	.align	128
        .global         _Z14transposeNaivePfS_ii
        .type           _Z14transposeNaivePfS_ii,@function
        .size           _Z14transposeNaivePfS_ii,(.L_x_98 - _Z14transposeNaivePfS_ii)
        .other          _Z14transposeNaivePfS_ii,@"STO_CUDA_ENTRY STV_DEFAULT"
_Z14transposeNaivePfS_ii:
.text._Z14transposeNaivePfS_ii:
[----:B------:R-:W-:Y:S01]  /*0000*/  LDC R1, c[0x0][0x37c] ;  /* 0x0000df00ff017b82 */ /* 0x000fe20000000800 */
[----:B------:R-:W0:Y:S01]  /*0010*/  S2R R9, SR_CTAID.Y ;  /* 0x0000000000097919 */ /* 0x000e220000002600 */
[----:B------:R-:W1:Y:S01]  /*0020*/  LDCU.64 UR6, c[0x0][0x390] ;  /* 0x00007200ff0677ac */ /* 0x000e620008000a00 */
[----:B------:R-:W0:Y:S01]  /*0030*/  S2R R2, SR_TID.Y ;  /* 0x0000000000027919 */ /* 0x000e220000002200 */
[----:B------:R-:W2:Y:S01]  /*0040*/  LDCU.64 UR4, c[0x0][0x358] ;  /* 0x00006b00ff0477ac */ /* 0x000ea20008000a00 */
[----:B------:R-:W3:Y:S01]  /*0050*/  S2R R0, SR_CTAID.X ;  /* 0x0000000000007919 */ /* 0x000ee20000002500 */
[----:B------:R-:W3:Y:S01]  /*0060*/  S2R R3, SR_TID.X ;  /* 0x0000000000037919 */ /* 0x000ee20000002100 */
[----:B0-----:R-:W-:-:S04]  /*0070*/  LEA R9, R9, R2, 0x5 ;  /* 0x0000000209097211 */ /* 0x001fc800078e28ff */
[----:B-1----:R-:W-:Y:S02]  /*0080*/  ISETP.GE.AND P1, PT, R9, UR7, PT ;  /* 0x0000000709007c0c */ /* 0x002fe4000bf26270 */
[----:B---3--:R-:W-:-:S04]  /*0090*/  LEA R0, R0, R3, 0x5 ;  /* 0x0000000300007211 */ /* 0x008fc800078e28ff */
[----:B------:R-:W-:-:S13]  /*00a0*/  ISETP.GE.OR P1, PT, R0, UR6, P1 ;  /* 0x0000000600007c0c */ /* 0x000fda0008f26670 */
[----:B------:R-:W0:Y:S01]  /*00b0*/  @!P1 LDC.64 R4, c[0x0][0x388] ;  /* 0x0000e200ff049b82 */ /* 0x000e220000000a00 */
[----:B------:R-:W-:-:S04]  /*00c0*/  @!P1 IMAD R3, R9, UR6, R0 ;  /* 0x0000000609039c24 */ /* 0x000fc8000f8e0200 */
[----:B0-----:R-:W-:Y:S01]  /*00d0*/  @!P1 IMAD.WIDE R4, R3, 0x4, R4 ;  /* 0x0000000403049825 */ /* 0x001fe200078e0204 */
[----:B------:R-:W-:Y:S02]  /*00e0*/  IADD3 R15, PT, PT, R9, 0x8, RZ ;  /* 0x00000008090f7810 */ /* 0x000fe40007ffe0ff */
[----:B------:R-:W0:Y:S02]  /*00f0*/  LDC.64 R2, c[0x0][0x380] ;  /* 0x0000e000ff027b82 */ /* 0x000e240000000a00 */
[----:B--2---:R-:W2:Y:S01]  /*0100*/  @!P1 LDG.E R13, desc[UR4][R4.64] ;  /* 0x00000004040d9981 */ /* 0x004ea2000c1e1900 */
[----:B------:R-:W-:Y:S01]  /*0110*/  ISETP.GE.AND P0, PT, R15, UR7, PT ;  /* 0x000000070f007c0c */ /* 0x000fe2000bf06270 */
[----:B------:R-:W-:-:S03]  /*0120*/  IMAD R11, R0, UR7, R9 ;  /* 0x00000007000b7c24 */ /* 0x000fc6000f8e0209 */
[----:B------:R-:W-:-:S13]  /*0130*/  ISETP.GE.OR P0, PT, R0, UR6, P0 ;  /* 0x0000000600007c0c */ /* 0x000fda0008706670 */
[----:B------:R-:W1:Y:S01]  /*0140*/  @!P0 LDC.64 R6, c[0x0][0x388] ;  /* 0x0000e200ff068b82 */ /* 0x000e620000000a00 */
[----:B------:R-:W-:Y:S02]  /*0150*/  @!P0 IMAD R15, R15, UR6, R0 ;  /* 0x000000060f0f8c24 */ /* 0x000fe4000f8e0200 */
[----:B0-----:R-:W-:-:S04]  /*0160*/  IMAD.WIDE R2, R11, 0x4, R2 ;  /* 0x000000040b027825 */ /* 0x001fc800078e0202 */
[----:B-1----:R-:W-:Y:S01]  /*0170*/  @!P0 IMAD.WIDE R6, R15, 0x4, R6 ;  /* 0x000000040f068825 */ /* 0x002fe200078e0206 */
[----:B------:R-:W-:Y:S01]  /*0180*/  IADD3 R11, PT, PT, R9, 0x10, RZ ;  /* 0x00000010090b7810 */ /* 0x000fe20007ffe0ff */
[----:B--2---:R0:W-:Y:S04]  /*0190*/  @!P1 STG.E desc[UR4][R2.64], R13 ;  /* 0x0000000d02009986 */ /* 0x0041e8000c101904 */
[----:B------:R-:W2:Y:S01]  /*01a0*/  @!P0 LDG.E R7, desc[UR4][R6.64] ;  /* 0x0000000406078981 */ /* 0x000ea2000c1e1900 */
[----:B------:R-:W-:-:S04]  /*01b0*/  ISETP.GE.AND P1, PT, R11, UR7, PT ;  /* 0x000000070b007c0c */ /* 0x000fc8000bf26270 */
[----:B------:R-:W-:-:S13]  /*01c0*/  ISETP.GE.OR P1, PT, R0, UR6, P1 ;  /* 0x0000000600007c0c */ /* 0x000fda0008f26670 */
[----:B------:R-:W1:Y:S01]  /*01d0*/  @!P1 LDC.64 R4, c[0x0][0x388] ;  /* 0x0000e200ff049b82 */ /* 0x000e620000000a00 */
[----:B------:R-:W-:-:S04]  /*01e0*/  @!P1 IMAD R11, R11, UR6, R0 ;  /* 0x000000060b0b9c24 */ /* 0x000fc8000f8e0200 */
[----:B-1----:R-:W-:Y:S01]  /*01f0*/  @!P1 IMAD.WIDE R4, R11, 0x4, R4 ;  /* 0x000000040b049825 */ /* 0x002fe200078e0204 */
[----:B--2---:R0:W-:Y:S05]  /*0200*/  @!P0 STG.E desc[UR4][R2.64+0x20], R7 ;  /* 0x0000200702008986 */ /* 0x0041ea000c101904 */
[----:B------:R-:W2:Y:S01]  /*0210*/  @!P1 LDG.E R5, desc[UR4][R4.64] ;  /* 0x0000000404059981 */ /* 0x000ea2000c1e1900 */
[----:B------:R-:W-:-:S04]  /*0220*/  IADD3 R9, PT, PT, R9, 0x18, RZ ;  /* 0x0000001809097810 */ /* 0x000fc80007ffe0ff */
[----:B------:R-:W-:-:S04]  /*0230*/  ISETP.GE.AND P0, PT, R9, UR7, PT ;  /* 0x0000000709007c0c */ /* 0x000fc8000bf06270 */
[----:B------:R-:W-:Y:S01]  /*0240*/  ISETP.GE.OR P0, PT, R0, UR6, P0 ;  /* 0x0000000600007c0c */ /* 0x000fe20008706670 */
[----:B--2---:R0:W-:-:S12]  /*0250*/  @!P1 STG.E desc[UR4][R2.64+0x40], R5 ;  /* 0x0000400502009986 */ /* 0x0041d8000c101904 */
[----:B------:R-:W-:Y:S05]  /*0260*/  @P0 EXIT ;  /* 0x000000000000094d */ /* 0x000fea0003800000 */
[----:B0-----:R-:W0:Y:S01]  /*0270*/  LDC.64 R4, c[0x0][0x388] ;  /* 0x0000e200ff047b82 */ /* 0x001e220000000a00 */
[----:B------:R-:W-:-:S04]  /*0280*/  IMAD R9, R9, UR6, R0 ;  /* 0x0000000609097c24 */ /* 0x000fc8000f8e0200 */
[----:B0-----:R-:W-:-:S06]  /*0290*/  IMAD.WIDE R4, R9, 0x4, R4 ;  /* 0x0000000409047825 */ /* 0x001fcc00078e0204 */
[----:B------:R-:W2:Y:S04]  /*02a0*/  LDG.E R5, desc[UR4][R4.64] ;  /* 0x0000000404057981 */ /* 0x000ea8000c1e1900 */
[----:B--2---:R-:W-:Y:S01]  /*02b0*/  STG.E desc[UR4][R2.64+0x60], R5 ;  /* 0x0000600502007986 */ /* 0x004fe2000c101904 */
[----:B------:R-:W-:Y:S05]  /*02c0*/  EXIT ;  /* 0x000000000000794d */ /* 0x000fea0003800000 */
.L_x_84:
        /* <DEDUP_REMOVED lines=11> */
.L_x_98:


//--------------------- .nv.global.init           --------------------------
	.section	.nv.global.init,"aw",@progbits
	.align	4
.nv.global.init:
	.type		__cudart_i2opi_f,@object
	.size		__cudart_i2opi_f,(.L_0 - __cudart_i2opi_f)
__cudart_i2opi_f:
        /*0000*/ 	.byte	0x41, 0x90, 0x43, 0x3c, 0x99, 0x95, 0x62, 0xdb, 0xc0, 0xdd, 0x34, 0xf5, 0xd1, 0x57, 0x27, 0xfc
        /*0010*/ 	.byte	0x29, 0x15, 0x44, 0x4e, 0x6e, 0x83, 0xf9, 0xa2
.L_0:


//--------------------- .nv.shared.reserved.0     --------------------------
	.section	.nv.shared.reserved.0,"aw",@nobits
	.weak		__nv_reservedSMEM_offset_0_alias
	.size		__nv_reservedSMEM_offset_0_alias, 0, 64
	.other		__nv_reservedSMEM_offset_0_alias,@"STO_CUDA_RESERVED_SHARED STV_DEFAULT"
__nv_reservedSMEM_offset_0_alias:
	.zero		0
	.zero		64


//--------------------- .nv.shared._Z17transposeDiagonalPfS_ii --------------------------
	.section	.nv.shared._Z17transposeDiagonalPfS_ii,"aw",@nobits
	.sectionflags	@""
	.align	4
.nv.shared._Z17transposeDiagonalPfS_ii:
	.zero		5248


//--------------------- .nv.shared._Z23transposeNoBankConflictPfS_ii --------------------------
	.section	.nv.shared._Z23transposeNoBankConflictPfS_ii,"aw",@nobits
	.sectionflags	@""
	.align	4
.nv.shared._Z23transposeNoBankConflictPfS_ii:
	.zero		5248


//--------------------- .nv.shared._Z18transposeCoalescedPfS_ii --------------------------
	.section	.nv.shared._Z18transposeCoalescedPfS_ii,"aw",@nobits
	.sectionflags	@""
	.align	4
.nv.shared._Z18transposeCoalescedPfS_ii:
	.zero		5120


//--------------------- .nv.constant0._Z15mathFusedKernelPfS_i --------------------------
	.section	.nv.constant0._Z15mathFusedKernelPfS_i,"a",@progbits
	.sectionflags	@""
	.align	4
.nv.constant0._Z15mathFusedKernelPfS_i:
	.zero		916


//--------------------- .nv.constant0._Z14mathFastKernelPfS_i --------------------------
	.section	.nv.constant0._Z14mathFastKernelPfS_i,"a",@progbits
	.sectionflags	@""
	.align	4
.nv.constant0._Z14mathFastKernelPfS_i:
	.zero		916


//--------------------- .nv.constant0._Z14mathSlowKernelPfS_i --------------------------
	.section	.nv.constant0._Z14mathSlowKernelPfS_i,"a",@progbits
	.sectionflags	@""
	.align	4
.nv.constant0._Z14mathSlowKernelPfS_i:
	.zero		916


//--------------------- .nv.constant0._Z23branchWarpAlignedKernelPfS_i --------------------------
	.section	.nv.constant0._Z23branchWarpAlignedKernelPfS_i,"a",@progbits
	.sectionflags	@""
	.align	4
.nv.constant0._Z23branchWarpAlignedKernelPfS_i:
	.zero		916


//--------------------- .nv.constant0._Z21branchOptimizedKernelPfi --------------------------
	.section	.nv.constant0._Z21branchOptimizedKernelPfi,"a",@progbits
	.sectionflags	@""
	.align	4
.nv.constant0._Z21branchOptimizedKernelPfi:
	.zero		908


//--------------------- .nv.constant0._Z21branchDivergentKernelPfi --------------------------
	.section	.nv.constant0._Z21branchDivergentKernelPfi,"a",@progbits
	.sectionflags	@""
	.align	4
.nv.constant0._Z21branchDivergentKernelPfi:
	.zero		908


//--------------------- .nv.constant0._Z13occupancyDemoPfS_i --------------------------
	.section	.nv.constant0._Z13occupancyDemoPfS_i,"a",@progbits
	.sectionflags	@""
	.align	4
.nv.constant0._Z13occupancyDemoPfS_i:
	.zero		916


//--------------------- .nv.constant0._Z17transposeDiagonalPfS_ii --------------------------
	.section	.nv.constant0._Z17transposeDiagonalPfS_ii,"a",@progbits
	.sectionflags	@""
	.align	4
.nv.constant0._Z17transposeDiagonalPfS_ii:
	.zero		920


//--------------------- .nv.constant0._Z23transposeNoBankConflictPfS_ii --------------------------
	.section	.nv.constant0._Z23transposeNoBankConflictPfS_ii,"a",@progbits
	.sectionflags	@""
	.align	4
.nv.constant0._Z23transposeNoBankConflictPfS_ii:
	.zero		920


//--------------------- .nv.constant0._Z18transposeCoalescedPfS_ii --------------------------
	.section	.nv.constant0._Z18transposeCoalescedPfS_ii,"a",@progbits
	.sectionflags	@""
	.align	4
.nv.constant0._Z18transposeCoalescedPfS_ii:
	.zero		920


//--------------------- .nv.constant0._Z14transposeNaivePfS_ii --------------------------
	.section	.nv.constant0._Z14transposeNaivePfS_ii,"a",@progbits
	.sectionflags	@""
	.align	4
.nv.constant0._Z14transposeNaivePfS_ii:
	.zero		920


//--------------------- SYMBOLS --------------------------

	.type		.nv.reservedSmem.offset0,@object
	.size		.nv.reservedSmem.offset0,0x4
	.type		.nv.reservedSmem.cap,@object
	.size		.nv.reservedSmem.cap,0x4
